	.target	sm_100a

	.elftype	@"ET_EXEC"


//--------------------- .note.nv.tkinfo           --------------------------
	.section	.note.nv.tkinfo,"",@"SHT_NOTE"
	.sectionflags	@"SHF_NOTE_NV_TKINFO"
	.tkinfo
        /*0018*/ 	.word	0x00000002
        /*0030*/ 	.string	""
        /*0030*/ 	.string	"ptxas"
        /*0030*/ 	.string	"Cuda compilation tools, release 13.0, V13.0.88"
        /*0030*/ 	.string	"Build cuda_13.0.r13.0/compiler.36424714_0"
        /*0030*/ 	.string	"-arch sm_100a -m 64 "



//--------------------- .note.nv.cuinfo           --------------------------
	.section	.note.nv.cuinfo,"",@"SHT_NOTE"
	.sectionflags	@"SHF_NOTE_NV_CUINFO"
        /*0018*/ 	.short	0x0002
        /*001a*/ 	.short	0x0064
        /*001c*/ 	.short	0x0082
	.zero		2


//--------------------- .nv.info                  --------------------------
	.section	.nv.info,"",@"SHT_CUDA_INFO"
	.align	4


	//----- nvinfo : EIATTR_REGCOUNT
	.align		4
        /*0000*/ 	.byte	0x04, 0x2f
        /*0002*/ 	.short	(.L_19 - .L_18)
	.align		4
.L_18:
        /*0004*/ 	.word	index@(_ZN7cutlass13device_kernelINS_4gemm6kernel13GemmUniversalIN4cute5tupleIJiiiiEEENS1_10collective13CollectiveMmaINS1_35MainloopSm100TmaUmmaWarpSpecializedILi16ELi2ELi4ENS5_IJNS4_1CILi8EEENSA_ILi1EEESC_EEEEENS5_IJNSA_ILi256EEENSA_ILi128EEENSA_ILi64EEEEEENS_12float_e5m2_tENS5_IJlSC_lEEESJ_SK_NS4_8TiledMMAINS4_8MMA_AtomIJNS4_10MMA_TraitsINS4_25SM100_MMA_F8F6F4_2x1SM_SSEJSJ_SJ_fSF_SG_NS4_17integral_constantINS4_4UMMA5MajorELSR_0EEESS_NSP_INSQ_7ScaleInELST_0EEESU_EEEEEENS4_6LayoutINS5_IJSC_SC_SC_EEENS5_IJNSA_ILi0EEESZ_SZ_EEEEENS5_IJNS4_10UnderscoreES12_S12_EEEEENS4_18SM100_TMA_2SM_LOADENS4_14ComposedLayoutINS4_7SwizzleILi2ELi4ELi3EEENS4_18smem_ptr_flag_bitsILi8EEENSX_INS5_IJSB_SH_EEENS5_IJSH_SC_EEEEEEEvNS4_8identityENS4_28SM100_TMA_2SM_LOAD_MULTICASTES1E_vS1F_EENS_8epilogue10collective18CollectiveEpilogueINS1I_23Sm100TmaWarpSpecializedILi2ELi2ELi64ELb0ELb0EEEJNS5_IJSG_SG_SH_EEENS5_IJNSX_ISG_SC_EENSX_ISH_SC_EEEEESJ_SK_SJ_SK_NS1I_6fusion15FusionCallbacksIS1M_NS1R_17LinearCombinationISJ_fSJ_fLNS_15FloatRoundStyleE2EEES1N_S1Q_JEEENS4_5SM1004TMEM4LOAD26SM100_TMEM_LOAD_32dp32b64xENS4_13SM90_TMA_LOADES1E_NS4_39AutoVectorizingCopyWithAssumedAlignmentILi128EEENS4_14SM90_TMA_STOREES1E_S23_S23_EEEvvEEEEvNT_6ParamsE)
        /*0008*/ 	.word	0x000000cd


	//----- nvinfo : EIATTR_FRAME_SIZE
	.align		4
.L_19:
        /*000c*/ 	.byte	0x04, 0x11
        /*000e*/ 	.short	(.L_21 - .L_20)
	.align		4
.L_20:
        /*0010*/ 	.word	index@($__internal_2_$__cuda_sm10x_tcgen05_guardrail_trap_unallocated_columns_being_dealloced)
        /*0014*/ 	.word	0x00000000


	//----- nvinfo : EIATTR_FRAME_SIZE
	.align		4
.L_21:
        /*0018*/ 	.byte	0x04, 0x11
        /*001a*/ 	.short	(.L_23 - .L_22)
	.align		4
.L_22:
        /*001c*/ 	.word	index@($__internal_1_$__cuda_sm10x_tcgen05_guardrail_trap_phase_invalid_during_alloc)
        /*0020*/ 	.word	0x00000000


	//----- nvinfo : EIATTR_FRAME_SIZE
	.align		4
.L_23:
        /*0024*/ 	.byte	0x04, 0x11
        /*0026*/ 	.short	(.L_25 - .L_24)
	.align		4
.L_24:
        /*0028*/ 	.word	index@($__internal_0_$__cuda_sm10x_tcgen05_guardrail_trap_col_being_dealloced_not_returned_by_alloc)
        /*002c*/ 	.word	0x00000000


	//----- nvinfo : EIATTR_FRAME_SIZE
	.align		4
.L_25:
        /*0030*/ 	.byte	0x04, 0x11
        /*0032*/ 	.short	(.L_27 - .L_26)
	.align		4
.L_26:
        /*0034*/ 	.word	index@(_ZN7cutlass13device_kernelINS_4gemm6kernel13GemmUniversalIN4cute5tupleIJiiiiEEENS1_10collective13CollectiveMmaINS1_35MainloopSm100TmaUmmaWarpSpecializedILi16ELi2ELi4ENS5_IJNS4_1CILi8EEENSA_ILi1EEESC_EEEEENS5_IJNSA_ILi256EEENSA_ILi128EEENSA_ILi64EEEEEENS_12float_e5m2_tENS5_IJlSC_lEEESJ_SK_NS4_8TiledMMAINS4_8MMA_AtomIJNS4_10MMA_TraitsINS4_25SM100_MMA_F8F6F4_2x1SM_SSEJSJ_SJ_fSF_SG_NS4_17integral_constantINS4_4UMMA5MajorELSR_0EEESS_NSP_INSQ_7ScaleInELST_0EEESU_EEEEEENS4_6LayoutINS5_IJSC_SC_SC_EEENS5_IJNSA_ILi0EEESZ_SZ_EEEEENS5_IJNS4_10UnderscoreES12_S12_EEEEENS4_18SM100_TMA_2SM_LOADENS4_14ComposedLayoutINS4_7SwizzleILi2ELi4ELi3EEENS4_18smem_ptr_flag_bitsILi8EEENSX_INS5_IJSB_SH_EEENS5_IJSH_SC_EEEEEEEvNS4_8identityENS4_28SM100_TMA_2SM_LOAD_MULTICASTES1E_vS1F_EENS_8epilogue10collective18CollectiveEpilogueINS1I_23Sm100TmaWarpSpecializedILi2ELi2ELi64ELb0ELb0EEEJNS5_IJSG_SG_SH_EEENS5_IJNSX_ISG_SC_EENSX_ISH_SC_EEEEESJ_SK_SJ_SK_NS1I_6fusion15FusionCallbacksIS1M_NS1R_17LinearCombinationISJ_fSJ_fLNS_15FloatRoundStyleE2EEES1N_S1Q_JEEENS4_5SM1004TMEM4LOAD26SM100_TMEM_LOAD_32dp32b64xENS4_13SM90_TMA_LOADES1E_NS4_39AutoVectorizingCopyWithAssumedAlignmentILi128EEENS4_14SM90_TMA_STOREES1E_S23_S23_EEEvvEEEEvNT_6ParamsE)
        /*0038*/ 	.word	0x00000000


	//----- nvinfo : EIATTR_MIN_STACK_SIZE
	.align		4
.L_27:
        /*003c*/ 	.byte	0x04, 0x12
        /*003e*/ 	.short	(.L_29 - .L_28)
	.align		4
.L_28:
        /*0040*/ 	.word	index@(_ZN7cutlass13device_kernelINS_4gemm6kernel13GemmUniversalIN4cute5tupleIJiiiiEEENS1_10collective13CollectiveMmaINS1_35MainloopSm100TmaUmmaWarpSpecializedILi16ELi2ELi4ENS5_IJNS4_1CILi8EEENSA_ILi1EEESC_EEEEENS5_IJNSA_ILi256EEENSA_ILi128EEENSA_ILi64EEEEEENS_12float_e5m2_tENS5_IJlSC_lEEESJ_SK_NS4_8TiledMMAINS4_8MMA_AtomIJNS4_10MMA_TraitsINS4_25SM100_MMA_F8F6F4_2x1SM_SSEJSJ_SJ_fSF_SG_NS4_17integral_constantINS4_4UMMA5MajorELSR_0EEESS_NSP_INSQ_7ScaleInELST_0EEESU_EEEEEENS4_6LayoutINS5_IJSC_SC_SC_EEENS5_IJNSA_ILi0EEESZ_SZ_EEEEENS5_IJNS4_10UnderscoreES12_S12_EEEEENS4_18SM100_TMA_2SM_LOADENS4_14ComposedLayoutINS4_7SwizzleILi2ELi4ELi3EEENS4_18smem_ptr_flag_bitsILi8EEENSX_INS5_IJSB_SH_EEENS5_IJSH_SC_EEEEEEEvNS4_8identityENS4_28SM100_TMA_2SM_LOAD_MULTICASTES1E_vS1F_EENS_8epilogue10collective18CollectiveEpilogueINS1I_23Sm100TmaWarpSpecializedILi2ELi2ELi64ELb0ELb0EEEJNS5_IJSG_SG_SH_EEENS5_IJNSX_ISG_SC_EENSX_ISH_SC_EEEEESJ_SK_SJ_SK_NS1I_6fusion15FusionCallbacksIS1M_NS1R_17LinearCombinationISJ_fSJ_fLNS_15FloatRoundStyleE2EEES1N_S1Q_JEEENS4_5SM1004TMEM4LOAD26SM100_TMEM_LOAD_32dp32b64xENS4_13SM90_TMA_LOADES1E_NS4_39AutoVectorizingCopyWithAssumedAlignmentILi128EEENS4_14SM90_TMA_STOREES1E_S23_S23_EEEvvEEEEvNT_6ParamsE)
        /*0044*/ 	.word	0x00000000
.L_29:


//--------------------- .nv.compat                --------------------------
	.section	.nv.compat,"",@"SHT_CUDA_COMPAT_INFO"
	.align	4
        /*0000*/ 	.byte	0x02, 0x09, 0x01, 0x00, 0x02, 0x02, 0x02, 0x00, 0x02, 0x05, 0x05, 0x00, 0x03, 0x07, 0x01, 0x01
        /*0010*/ 	.byte	0x02, 0x03, 0x01, 0x00, 0x02, 0x06, 0x01, 0x00, 0x04, 0x0b, 0x08, 0x00, 0x09, 0x00, 0x00, 0x00
        /*0020*/ 	.byte	0x00, 0x00, 0x00, 0x00


//--------------------- .nv.info._ZN7cutlass13device_kernelINS_4gemm6kernel13GemmUniversalIN4cute5tupleIJiiiiEEENS1_10collective13CollectiveMmaINS1_35MainloopSm100TmaUmmaWarpSpecializedILi16ELi2ELi4ENS5_IJNS4_1CILi8EEENSA_ILi1EEESC_EEEEENS5_IJNSA_ILi256EEENSA_ILi128EEENSA_ILi64EEEEEENS_12float_e5m2_tENS5_IJlSC_lEEESJ_SK_NS4_8TiledMMAINS4_8MMA_AtomIJNS4_10MMA_TraitsINS4_25SM100_MMA_F8F6F4_2x1SM_SSEJSJ_SJ_fSF_SG_NS4_17integral_constantINS4_4UMMA5MajorELSR_0EEESS_NSP_INSQ_7ScaleInELST_0EEESU_EEEEEENS4_6LayoutINS5_IJSC_SC_SC_EEENS5_IJNSA_ILi0EEESZ_SZ_EEEEENS5_IJNS4_10UnderscoreES12_S12_EEEEENS4_18SM100_TMA_2SM_LOADENS4_14ComposedLayoutINS4_7SwizzleILi2ELi4ELi3EEENS4_18smem_ptr_flag_bitsILi8EEENSX_INS5_IJSB_SH_EEENS5_IJSH_SC_EEEEEEEvNS4_8identityENS4_28SM100_TMA_2SM_LOAD_MULTICASTES1E_vS1F_EENS_8epilogue10collective18CollectiveEpilogueINS1I_23Sm100TmaWarpSpecializedILi2ELi2ELi64ELb0ELb0EEEJNS5_IJSG_SG_SH_EEENS5_IJNSX_ISG_SC_EENSX_ISH_SC_EEEEESJ_SK_SJ_SK_NS1I_6fusion15FusionCallbacksIS1M_NS1R_17LinearCombinationISJ_fSJ_fLNS_15FloatRoundStyleE2EEES1N_S1Q_JEEENS4_5SM1004TMEM4LOAD26SM100_TMEM_LOAD_32dp32b64xENS4_13SM90_TMA_LOADES1E_NS4_39AutoVectorizingCopyWithAssumedAlignmentILi128EEENS4_14SM90_TMA_STOREES1E_S23_S23_EEEvvEEEEvNT_6ParamsE --------------------------
	.section	.nv.info._ZN7cutlass13device_kernelINS_4gemm6kernel13GemmUniversalIN4cute5tupleIJiiiiEEENS1_10collective13CollectiveMmaINS1_35MainloopSm100TmaUmmaWarpSpecializedILi16ELi2ELi4ENS5_IJNS4_1CILi8EEENSA_ILi1EEESC_EEEEENS5_IJNSA_ILi256EEENSA_ILi128EEENSA_ILi64EEEEEENS_12float_e5m2_tENS5_IJlSC_lEEESJ_SK_NS4_8TiledMMAINS4_8MMA_AtomIJNS4_10MMA_TraitsINS4_25SM100_MMA_F8F6F4_2x1SM_SSEJSJ_SJ_fSF_SG_NS4_17integral_constantINS4_4UMMA5MajorELSR_0EEESS_NSP_INSQ_7ScaleInELST_0EEESU_EEEEEENS4_6LayoutINS5_IJSC_SC_SC_EEENS5_IJNSA_ILi0EEESZ_SZ_EEEEENS5_IJNS4_10UnderscoreES12_S12_EEEEENS4_18SM100_TMA_2SM_LOADENS4_14ComposedLayoutINS4_7SwizzleILi2ELi4ELi3EEENS4_18smem_ptr_flag_bitsILi8EEENSX_INS5_IJSB_SH_EEENS5_IJSH_SC_EEEEEEEvNS4_8identityENS4_28SM100_TMA_2SM_LOAD_MULTICASTES1E_vS1F_EENS_8epilogue10collective18CollectiveEpilogueINS1I_23Sm100TmaWarpSpecializedILi2ELi2ELi64ELb0ELb0EEEJNS5_IJSG_SG_SH_EEENS5_IJNSX_ISG_SC_EENSX_ISH_SC_EEEEESJ_SK_SJ_SK_NS1I_6fusion15FusionCallbacksIS1M_NS1R_17LinearCombinationISJ_fSJ_fLNS_15FloatRoundStyleE2EEES1N_S1Q_JEEENS4_5SM1004TMEM4LOAD26SM100_TMEM_LOAD_32dp32b64xENS4_13SM90_TMA_LOADES1E_NS4_39AutoVectorizingCopyWithAssumedAlignmentILi128EEENS4_14SM90_TMA_STOREES1E_S23_S23_EEEvvEEEEvNT_6ParamsE,"",@"SHT_CUDA_INFO"
	.sectionflags	@""
	.align	4


	//----- nvinfo : EIATTR_CUDA_API_VERSION
	.align		4
        /*0000*/ 	.byte	0x04, 0x37
        /*0002*/ 	.short	(.L_31 - .L_30)
.L_30:
        /*0004*/ 	.word	0x00000082


	//----- nvinfo : EIATTR_KPARAM_INFO
	.align		4
.L_31:
        /*0008*/ 	.byte	0x04, 0x17
        /*000a*/ 	.short	(.L_33 - .L_32)
.L_32:
        /*000c*/ 	.word	0x00000000
        /*0010*/ 	.short	0x0000
        /*0012*/ 	.short	0x0000
        /*0014*/ 	.byte	0x00, 0xf0, 0x01, 0x20


	//----- nvinfo : EIATTR_AT_ENTRY_FRAGMENTS
	.align		4
.L_33:
        /*0018*/ 	.byte	0x04, 0x4f
        /*001a*/ 	.short	(.L_35 - .L_34)


	//   ....[0]....
.L_34:
        /*001c*/ 	.word	0x00000007


	//----- nvinfo : EIATTR_RESERVED_SMEM_USED
	.align		4
.L_35:
        /*0020*/ 	.byte	0x01, 0x41
	.zero		2


	//----- nvinfo : EIATTR_SPARSE_MMA_MASK
	.align		4
        /*0024*/ 	.byte	0x03, 0x50
        /*0026*/ 	.short	0x0000


	//----- nvinfo : EIATTR_TCGEN05_2CTA_USED
	.align		4
        /*0028*/ 	.byte	0x01, 0x52
	.zero		2


	//----- nvinfo : EIATTR_MAXREG_COUNT
	.align		4
        /*002c*/ 	.byte	0x03, 0x1b
        /*002e*/ 	.short	0x00ff


	//----- nvinfo : EIATTR_NUM_BARRIERS
	.align		4
        /*0030*/ 	.byte	0x02, 0x4c
        /*0032*/ 	.byte	0x07
	.zero		1


	//----- nvinfo : EIATTR_EXTERNS
	.align		4
        /*0034*/ 	.byte	0x04, 0x0f
        /*0036*/ 	.short	(.L_37 - .L_36)


	//   ....[0]....
	.align		4
.L_36:
        /*0038*/ 	.word	index@(__assertfail)


	//----- nvinfo : EIATTR_MERCURY_ISA_VERSION
	.align		4
.L_37:
        /*003c*/ 	.byte	0x03, 0x5f
        /*003e*/ 	.short	0x0101


	//----- nvinfo : EIATTR_INT_WARP_WIDE_INSTR_OFFSETS
	.align		4
        /*0040*/ 	.byte	0x04, 0x31
        /*0042*/ 	.short	(.L_39 - .L_38)


	//   ....[0]....
.L_38:
        /*0044*/ 	.word	0x00000ee0


	//   ....[1]....
        /*0048*/ 	.word	0x00000f80


	//   ....[2]....
        /*004c*/ 	.word	0x00004a30


	//   ....[3]....
        /*0050*/ 	.word	0x00004a50


	//   ....[4]....
        /*0054*/ 	.word	0x00004a80


	//   ....[5]....
        /*0058*/ 	.word	0x00005630


	//   ....[6]....
        /*005c*/ 	.word	0x000056a0


	//   ....[7]....
        /*0060*/ 	.word	0x00005790


	//   ....[8]....
        /*0064*/ 	.word	0x00005840


	//----- nvinfo : EIATTR_COOP_GROUP_MASK_REGIDS
	.align		4
.L_39:
        /*0068*/ 	.byte	0x04, 0x29
        /*006a*/ 	.short	(.L_41 - .L_40)


	//   ....[0]....
.L_40:
        /*006c*/ 	.word	0xffffffff


	//   ....[1]....
        /*0070*/ 	.word	0xffffffff


	//   ....[2]....
        /*0074*/ 	.word	0xffffffff


	//   ....[3]....
        /*0078*/ 	.word	0xffffffff


	//   ....[4]....
        /*007c*/ 	.word	0xffffffff


	//   ....[5]....
        /*0080*/ 	.word	0xffffffff


	//   ....[6]....
        /*0084*/ 	.word	0xffffffff


	//   ....[7]....
        /*0088*/ 	.word	0xffffffff


	//   ....[8]....
        /*008c*/ 	.word	0xffffffff


	//   ....[9]....
        /*0090*/ 	.word	0xffffffff


	//   ....[10]....
        /*0094*/ 	.word	0xffffffff


	//   ....[11]....
        /*0098*/ 	.word	0xffffffff


	//   ....[12]....
        /*009c*/ 	.word	0xffffffff


	//   ....[13]....
        /*00a0*/ 	.word	0xffffffff


	//----- nvinfo : EIATTR_COOP_GROUP_INSTR_OFFSETS
	.align		4
.L_41:
        /*00a4*/ 	.byte	0x04, 0x28
        /*00a6*/ 	.short	(.L_43 - .L_42)


	//   ....[0]....
.L_42:
        /*00a8*/ 	.word	0x000000b0


	//   ....[1]....
        /*00ac*/ 	.word	0x00000520


	//   ....[2]....
        /*00b0*/ 	.word	0x00000890


	//   ....[3]....
        /*00b4*/ 	.word	0x000009e0


	//   ....[4]....
        /*00b8*/ 	.word	0x00000ad0


	//   ....[5]....
        /*00bc*/ 	.word	0x00000c30


	//   ....[6]....
        /*00c0*/ 	.word	0x00000dc0


	//   ....[7]....
        /*00c4*/ 	.word	0x00001000


	//   ....[8]....
        /*00c8*/ 	.word	0x00002390


	//   ....[9]....
        /*00cc*/ 	.word	0x000038f0


	//   ....[10]....
        /*00d0*/ 	.word	0x00003dc0


	//   ....[11]....
        /*00d4*/ 	.word	0x00003df0


	//   ....[12]....
        /*00d8*/ 	.word	0x00004930


	//   ....[13]....
        /*00dc*/ 	.word	0x00004b40


	//----- nvinfo : EIATTR_VRC_CTA_INIT_COUNT
	.align		4
.L_43:
        /*00e0*/ 	.byte	0x02, 0x4a
        /*00e2*/ 	.byte	0x80
	.zero		1


	//----- nvinfo : EIATTR_SYSCALL_OFFSETS
	.align		4
        /*00e4*/ 	.byte	0x04, 0x46
        /*00e6*/ 	.short	(.L_45 - .L_44)


	//   ....[0]....
.L_44:
        /*00e8*/ 	.word	0x00006430


	//   ....[1]....
        /*00ec*/ 	.word	0x00006570


	//   ....[2]....
        /*00f0*/ 	.word	0x00006e00


	//   ....[3]....
        /*00f4*/ 	.word	0x00008410


	//----- nvinfo : EIATTR_MBARRIER_INSTR_OFFSETS
	.align		4
.L_45:
        /*00f8*/ 	.byte	0x04, 0x39
        /*00fa*/ 	.short	(.L_47 - .L_46)


	//   ....[0]....
.L_46:
        /*00fc*/ 	.word	0x00000670
        /*0100*/ 	.word	0x000000ff
        /*0104*/ 	.word	0x00000000
        /*0108*/ 	.short	0x0100
        /*010a*/ 	.byte	0x04
	.zero		1


	//   ....[1]....
        /*010c*/ 	.word	0x00000680
        /*0110*/ 	.word	0x000000ff
        /*0114*/ 	.word	0x00000080
        /*0118*/ 	.short	0x0100
        /*011a*/ 	.byte	0x04
	.zero		1


	//   ....[2]....
        /*011c*/ 	.word	0x00000690
        /*0120*/ 	.word	0x000000ff
        /*0124*/ 	.word	0x00000008
        /*0128*/ 	.short	0x0100
        /*012a*/ 	.byte	0x04
	.zero		1


	//   ....[3]....
        /*012c*/ 	.word	0x000006a0
        /*0130*/ 	.word	0x000000ff
        /*0134*/ 	.word	0x00000088
        /*0138*/ 	.short	0x0100
        /*013a*/ 	.byte	0x04
	.zero		1


	//   ....[4]....
        /*013c*/ 	.word	0x000006b0
        /*0140*/ 	.word	0x000000ff
        /*0144*/ 	.word	0x00000010
        /*0148*/ 	.short	0x0100
        /*014a*/ 	.byte	0x04
	.zero		1


	//   ....[5]....
        /*014c*/ 	.word	0x000006c0
        /*0150*/ 	.word	0x000000ff
        /*0154*/ 	.word	0x00000090
        /*0158*/ 	.short	0x0100
        /*015a*/ 	.byte	0x04
	.zero		1


	//   ....[6]....
        /*015c*/ 	.word	0x000006d0
        /*0160*/ 	.word	0x000000ff
        /*0164*/ 	.word	0x00000018
        /*0168*/ 	.short	0x0100
        /*016a*/ 	.byte	0x04
	.zero		1


	//   ....[7]....
        /*016c*/ 	.word	0x000006e0
        /*0170*/ 	.word	0x000000ff
        /*0174*/ 	.word	0x00000098
        /*0178*/ 	.short	0x0100
        /*017a*/ 	.byte	0x04
	.zero		1


	//   ....[8]....
        /*017c*/ 	.word	0x000006f0
        /*0180*/ 	.word	0x000000ff
        /*0184*/ 	.word	0x00000020
        /*0188*/ 	.short	0x0100
        /*018a*/ 	.byte	0x04
	.zero		1


	//   ....[9]....
        /*018c*/ 	.word	0x00000700
        /*0190*/ 	.word	0x000000ff
        /*0194*/ 	.word	0x000000a0
        /*0198*/ 	.short	0x0100
        /*019a*/ 	.byte	0x04
	.zero		1


	//   ....[10]....
        /*019c*/ 	.word	0x00000710
        /*01a0*/ 	.word	0x000000ff
        /*01a4*/ 	.word	0x00000028
        /*01a8*/ 	.short	0x0100
        /*01aa*/ 	.byte	0x04
	.zero		1


	//   ....[11]....
        /*01ac*/ 	.word	0x00000720
        /*01b0*/ 	.word	0x000000ff
        /*01b4*/ 	.word	0x000000a8
        /*01b8*/ 	.short	0x0100
        /*01ba*/ 	.byte	0x04
	.zero		1


	//   ....[12]....
        /*01bc*/ 	.word	0x00000730
        /*01c0*/ 	.word	0x000000ff
        /*01c4*/ 	.word	0x00000030
        /*01c8*/ 	.short	0x0100
        /*01ca*/ 	.byte	0x04
	.zero		1


	//   ....[13]....
        /*01cc*/ 	.word	0x00000740
        /*01d0*/ 	.word	0x000000ff
        /*01d4*/ 	.word	0x000000b0
        /*01d8*/ 	.short	0x0100
        /*01da*/ 	.byte	0x04
	.zero		1


	//   ....[14]....
        /*01dc*/ 	.word	0x00000750
        /*01e0*/ 	.word	0x000000ff
        /*01e4*/ 	.word	0x00000038
        /*01e8*/ 	.short	0x0100
        /*01ea*/ 	.byte	0x04
	.zero		1


	//   ....[15]....
        /*01ec*/ 	.word	0x00000760
        /*01f0*/ 	.word	0x000000ff
        /*01f4*/ 	.word	0x000000b8
        /*01f8*/ 	.short	0x0100
        /*01fa*/ 	.byte	0x04
	.zero		1


	//   ....[16]....
        /*01fc*/ 	.word	0x00000770
        /*0200*/ 	.word	0x000000ff
        /*0204*/ 	.word	0x00000040
        /*0208*/ 	.short	0x0100
        /*020a*/ 	.byte	0x04
	.zero		1


	//   ....[17]....
        /*020c*/ 	.word	0x00000780
        /*0210*/ 	.word	0x000000ff
        /*0214*/ 	.word	0x000000c0
        /*0218*/ 	.short	0x0100
        /*021a*/ 	.byte	0x04
	.zero		1


	//   ....[18]....
        /*021c*/ 	.word	0x00000790
        /*0220*/ 	.word	0x000000ff
        /*0224*/ 	.word	0x00000048
        /*0228*/ 	.short	0x0100
        /*022a*/ 	.byte	0x04
	.zero		1


	//   ....[19]....
        /*022c*/ 	.word	0x000007a0
        /*0230*/ 	.word	0x000000ff
        /*0234*/ 	.word	0x000000c8
        /*0238*/ 	.short	0x0100
        /*023a*/ 	.byte	0x04
	.zero		1


	//   ....[20]....
        /*023c*/ 	.word	0x000007b0
        /*0240*/ 	.word	0x000000ff
        /*0244*/ 	.word	0x00000050
        /*0248*/ 	.short	0x0100
        /*024a*/ 	.byte	0x04
	.zero		1


	//   ....[21]....
        /*024c*/ 	.word	0x000007c0
        /*0250*/ 	.word	0x000000ff
        /*0254*/ 	.word	0x000000d0
        /*0258*/ 	.short	0x0100
        /*025a*/ 	.byte	0x04
	.zero		1


	//   ....[22]....
        /*025c*/ 	.word	0x000007d0
        /*0260*/ 	.word	0x000000ff
        /*0264*/ 	.word	0x00000058
        /*0268*/ 	.short	0x0100
        /*026a*/ 	.byte	0x04
	.zero		1


	//   ....[23]....
        /*026c*/ 	.word	0x000007e0
        /*0270*/ 	.word	0x000000ff
        /*0274*/ 	.word	0x000000d8
        /*0278*/ 	.short	0x0100
        /*027a*/ 	.byte	0x04
	.zero		1


	//   ....[24]....
        /*027c*/ 	.word	0x000007f0
        /*0280*/ 	.word	0x000000ff
        /*0284*/ 	.word	0x00000060
        /*0288*/ 	.short	0x0100
        /*028a*/ 	.byte	0x04
	.zero		1


	//   ....[25]....
        /*028c*/ 	.word	0x00000800
        /*0290*/ 	.word	0x000000ff
        /*0294*/ 	.word	0x000000e0
        /*0298*/ 	.short	0x0100
        /*029a*/ 	.byte	0x04
	.zero		1


	//   ....[26]....
        /*029c*/ 	.word	0x00000810
        /*02a0*/ 	.word	0x000000ff
        /*02a4*/ 	.word	0x00000068
        /*02a8*/ 	.short	0x0100
        /*02aa*/ 	.byte	0x04
	.zero		1


	//   ....[27]....
        /*02ac*/ 	.word	0x00000820
        /*02b0*/ 	.word	0x000000ff
        /*02b4*/ 	.word	0x000000e8
        /*02b8*/ 	.short	0x0100
        /*02ba*/ 	.byte	0x04
	.zero		1


	//   ....[28]....
        /*02bc*/ 	.word	0x00000830
        /*02c0*/ 	.word	0x000000ff
        /*02c4*/ 	.word	0x00000070
        /*02c8*/ 	.short	0x0100
        /*02ca*/ 	.byte	0x04
	.zero		1


	//   ....[29]....
        /*02cc*/ 	.word	0x00000840
        /*02d0*/ 	.word	0x000000ff
        /*02d4*/ 	.word	0x000000f0
        /*02d8*/ 	.short	0x0100
        /*02da*/ 	.byte	0x04
	.zero		1


	//   ....[30]....
        /*02dc*/ 	.word	0x00000850
        /*02e0*/ 	.word	0x000000ff
        /*02e4*/ 	.word	0x00000078
        /*02e8*/ 	.short	0x0100
        /*02ea*/ 	.byte	0x04
	.zero		1


	//   ....[31]....
        /*02ec*/ 	.word	0x00000860
        /*02f0*/ 	.word	0x000000ff
        /*02f4*/ 	.word	0x000000f8
        /*02f8*/ 	.short	0x0100
        /*02fa*/ 	.byte	0x04
	.zero		1


	//   ....[32]....
        /*02fc*/ 	.word	0x00000990
        /*0300*/ 	.word	0x000000ff
        /*0304*/ 	.word	0x00000100
        /*0308*/ 	.short	0x0100
        /*030a*/ 	.byte	0x04
	.zero		1


	//   ....[33]....
        /*030c*/ 	.word	0x000009a0
        /*0310*/ 	.word	0x000000ff
        /*0314*/ 	.word	0x00000110
        /*0318*/ 	.short	0x0100
        /*031a*/ 	.byte	0x04
	.zero		1


	//   ....[34]....
        /*031c*/ 	.word	0x000009b0
        /*0320*/ 	.word	0x000000ff
        /*0324*/ 	.word	0x00000108
        /*0328*/ 	.short	0x0100
        /*032a*/ 	.byte	0x04
	.zero		1


	//   ....[35]....
        /*032c*/ 	.word	0x000009c0
        /*0330*/ 	.word	0x000000ff
        /*0334*/ 	.word	0x00000118
        /*0338*/ 	.short	0x0100
        /*033a*/ 	.byte	0x04
	.zero		1


	//   ....[36]....
        /*033c*/ 	.word	0x00000aa0
        /*0340*/ 	.word	0x000000ff
        /*0344*/ 	.word	0x00000120
        /*0348*/ 	.short	0x0100
        /*034a*/ 	.byte	0x06
	.zero		1


	//   ....[37]....
        /*034c*/ 	.word	0x00000ab0
        /*0350*/ 	.word	0x000000ff
        /*0354*/ 	.word	0x00000128
        /*0358*/ 	.short	0x0100
        /*035a*/ 	.byte	0x06
	.zero		1


	//   ....[38]....
        /*035c*/ 	.word	0x00000be0
        /*0360*/ 	.word	0x000000ff
        /*0364*/ 	.word	0x00000130
        /*0368*/ 	.short	0x0100
        /*036a*/ 	.byte	0x06
	.zero		1


	//   ....[39]....
        /*036c*/ 	.word	0x00000bf0
        /*0370*/ 	.word	0x000000ff
        /*0374*/ 	.word	0x00000140
        /*0378*/ 	.short	0x0100
        /*037a*/ 	.byte	0x06
	.zero		1


	//   ....[40]....
        /*037c*/ 	.word	0x00000c00
        /*0380*/ 	.word	0x000000ff
        /*0384*/ 	.word	0x00000138
        /*0388*/ 	.short	0x0100
        /*038a*/ 	.byte	0x06
	.zero		1


	//   ....[41]....
        /*038c*/ 	.word	0x00000c10
        /*0390*/ 	.word	0x000000ff
        /*0394*/ 	.word	0x00000148
        /*0398*/ 	.short	0x0100
        /*039a*/ 	.byte	0x06
	.zero		1


	//   ....[42]....
        /*039c*/ 	.word	0x00000d30
        /*03a0*/ 	.word	0x000000ff
        /*03a4*/ 	.word	0x00000150
        /*03a8*/ 	.short	0x0100
        /*03aa*/ 	.byte	0x04
	.zero		1


	//   ....[43]....
        /*03ac*/ 	.word	0x00000d40
        /*03b0*/ 	.word	0x000000ff
        /*03b4*/ 	.word	0x00000170
        /*03b8*/ 	.short	0x0100
        /*03ba*/ 	.byte	0x04
	.zero		1


	//   ....[44]....
        /*03bc*/ 	.word	0x00000d50
        /*03c0*/ 	.word	0x000000ff
        /*03c4*/ 	.word	0x00000158
        /*03c8*/ 	.short	0x0100
        /*03ca*/ 	.byte	0x04
	.zero		1


	//   ....[45]....
        /*03cc*/ 	.word	0x00000d60
        /*03d0*/ 	.word	0x000000ff
        /*03d4*/ 	.word	0x00000178
        /*03d8*/ 	.short	0x0100
        /*03da*/ 	.byte	0x04
	.zero		1


	//   ....[46]....
        /*03dc*/ 	.word	0x00000d70
        /*03e0*/ 	.word	0x000000ff
        /*03e4*/ 	.word	0x00000160
        /*03e8*/ 	.short	0x0100
        /*03ea*/ 	.byte	0x04
	.zero		1


	//   ....[47]....
        /*03ec*/ 	.word	0x00000d80
        /*03f0*/ 	.word	0x000000ff
        /*03f4*/ 	.word	0x00000180
        /*03f8*/ 	.short	0x0100
        /*03fa*/ 	.byte	0x04
	.zero		1


	//   ....[48]....
        /*03fc*/ 	.word	0x00000d90
        /*0400*/ 	.word	0x000000ff
        /*0404*/ 	.word	0x00000168
        /*0408*/ 	.short	0x0100
        /*040a*/ 	.byte	0x04
	.zero		1


	//   ....[49]....
        /*040c*/ 	.word	0x00000da0
        /*0410*/ 	.word	0x000000ff
        /*0414*/ 	.word	0x00000188
        /*0418*/ 	.short	0x0100
        /*041a*/ 	.byte	0x04
	.zero		1


	//   ....[50]....
        /*041c*/ 	.word	0x00000e90
        /*0420*/ 	.word	0x000000ff
        /*0424*/ 	.word	0x00000190
        /*0428*/ 	.short	0x0100
        /*042a*/ 	.byte	0x04
	.zero		1


	//   ....[51]....
        /*042c*/ 	.word	0x00000ea0
        /*0430*/ 	.word	0x000000ff
        /*0434*/ 	.word	0x000001a0
        /*0438*/ 	.short	0x0100
        /*043a*/ 	.byte	0x04
	.zero		1


	//   ....[52]....
        /*043c*/ 	.word	0x00000eb0
        /*0440*/ 	.word	0x000000ff
        /*0444*/ 	.word	0x00000198
        /*0448*/ 	.short	0x0100
        /*044a*/ 	.byte	0x04
	.zero		1


	//   ....[53]....
        /*044c*/ 	.word	0x00000ec0
        /*0450*/ 	.word	0x000000ff
        /*0454*/ 	.word	0x000001a8
        /*0458*/ 	.short	0x0100
        /*045a*/ 	.byte	0x04
	.zero		1


	//   ....[54]....
        /*045c*/ 	.word	0x00000fc0
        /*0460*/ 	.word	0x000000ff
        /*0464*/ 	.word	0x000001b0
        /*0468*/ 	.short	0x0100
        /*046a*/ 	.byte	0x06
	.zero		1


	//   ....[55]....
        /*046c*/ 	.word	0x00001be0
        /*0470*/ 	.word	0x00000000
        /*0474*/ 	.word	0x000001a0
        /*0478*/ 	.short	0x010a
        /*047a*/ 	.byte	0xff
	.zero		1


	//   ....[56]....
        /*047c*/ 	.word	0x00001c00
        /*0480*/ 	.word	0x00000000
        /*0484*/ 	.word	0x00000190
        /*0488*/ 	.short	0x0101
        /*048a*/ 	.byte	0xff
	.zero		1


	//   ....[57]....
        /*048c*/ 	.word	0x00001cb0
        /*0490*/ 	.word	0x000000ff
        /*0494*/ 	.word	0x00000080
        /*0498*/ 	.short	0x010a
        /*049a*/ 	.byte	0x04
	.zero		1


	//   ....[58]....
        /*049c*/ 	.word	0x00001d80
        /*04a0*/ 	.word	0x000000ff
        /*04a4*/ 	.word	0x00000080
        /*04a8*/ 	.short	0x010a
        /*04aa*/ 	.byte	0x21
	.zero		1


	//   ....[59]....
        /*04ac*/ 	.word	0x00001f30
        /*04b0*/ 	.word	0x000000ff
        /*04b4*/ 	.word	0x00000080
        /*04b8*/ 	.short	0x010a
        /*04ba*/ 	.byte	0x05
	.zero		1


	//   ....[60]....
        /*04bc*/ 	.word	0x00002040
        /*04c0*/ 	.word	0x000000ff
        /*04c4*/ 	.word	0x00000128
        /*04c8*/ 	.short	0x0101
        /*04ca*/ 	.byte	0x0d
	.zero		1


	//   ....[61]....
        /*04cc*/ 	.word	0x00002060
        /*04d0*/ 	.word	0x000000ff
        /*04d4*/ 	.word	0x00000080
        /*04d8*/ 	.short	0x010a
        /*04da*/ 	.byte	0x04
	.zero		1


	//   ....[62]....
        /*04dc*/ 	.word	0x000020e0
        /*04e0*/ 	.word	0x000000ff
        /*04e4*/ 	.word	0x00000080
        /*04e8*/ 	.short	0x010a
        /*04ea*/ 	.byte	0x09
	.zero		1


	//   ....[63]....
        /*04ec*/ 	.word	0x000022b0
        /*04f0*/ 	.word	0x000000ff
        /*04f4*/ 	.word	0x00000080
        /*04f8*/ 	.short	0x010a
        /*04fa*/ 	.byte	0x05
	.zero		1


	//   ....[64]....
        /*04fc*/ 	.word	0x000023c0
        /*0500*/ 	.word	0x00000003
        /*0504*/ 	.word	0x00000130
        /*0508*/ 	.short	0x010a
        /*050a*/ 	.byte	0xff
	.zero		1


	//   ....[65]....
        /*050c*/ 	.word	0x00002510
        /*0510*/ 	.word	0x00000000
        /*0514*/ 	.word	0x00000000
        /*0518*/ 	.short	0x0101
        /*051a*/ 	.byte	0xff
	.zero		1


	//   ....[66]....
        /*051c*/ 	.word	0x00002ab0
        /*0520*/ 	.word	0x000000ff
        /*0524*/ 	.word	0x00000000
        /*0528*/ 	.short	0x010a
        /*052a*/ 	.byte	0x04
	.zero		1


	//   ....[67]....
        /*052c*/ 	.word	0x00002b40
        /*0530*/ 	.word	0x000000ff
        /*0534*/ 	.word	0x00000000
        /*0538*/ 	.short	0x010a
        /*053a*/ 	.byte	0x05
	.zero		1


	//   ....[68]....
        /*053c*/ 	.word	0x00002bd0
        /*0540*/ 	.word	0x000000ff
        /*0544*/ 	.word	0x00000000
        /*0548*/ 	.short	0x010a
        /*054a*/ 	.byte	0x05
	.zero		1


	//   ....[69]....
        /*054c*/ 	.word	0x00002c60
        /*0550*/ 	.word	0x000000ff
        /*0554*/ 	.word	0x00000000
        /*0558*/ 	.short	0x010a
        /*055a*/ 	.byte	0x05
	.zero		1


	//   ....[70]....
        /*055c*/ 	.word	0x00002cf0
        /*0560*/ 	.word	0x000000ff
        /*0564*/ 	.word	0x00000000
        /*0568*/ 	.short	0x010a
        /*056a*/ 	.byte	0x05
	.zero		1


	//   ....[71]....
        /*056c*/ 	.word	0x00002d80
        /*0570*/ 	.word	0x000000ff
        /*0574*/ 	.word	0x00000000
        /*0578*/ 	.short	0x010a
        /*057a*/ 	.byte	0x05
	.zero		1


	//   ....[72]....
        /*057c*/ 	.word	0x00002e10
        /*0580*/ 	.word	0x000000ff
        /*0584*/ 	.word	0x00000000
        /*0588*/ 	.short	0x010a
        /*058a*/ 	.byte	0x05
	.zero		1


	//   ....[73]....
        /*058c*/ 	.word	0x00002ea0
        /*0590*/ 	.word	0x000000ff
        /*0594*/ 	.word	0x00000000
        /*0598*/ 	.short	0x010a
        /*059a*/ 	.byte	0x05
	.zero		1


	//   ....[74]....
        /*059c*/ 	.word	0x00002f30
        /*05a0*/ 	.word	0x000000ff
        /*05a4*/ 	.word	0x00000000
        /*05a8*/ 	.short	0x010a
        /*05aa*/ 	.byte	0x05
	.zero		1


	//   ....[75]....
        /*05ac*/ 	.word	0x00002fc0
        /*05b0*/ 	.word	0x000000ff
        /*05b4*/ 	.word	0x00000000
        /*05b8*/ 	.short	0x010a
        /*05ba*/ 	.byte	0x05
	.zero		1


	//   ....[76]....
        /*05bc*/ 	.word	0x00003050
        /*05c0*/ 	.word	0x000000ff
        /*05c4*/ 	.word	0x00000000
        /*05c8*/ 	.short	0x010a
        /*05ca*/ 	.byte	0x05
	.zero		1


	//   ....[77]....
        /*05cc*/ 	.word	0x000030e0
        /*05d0*/ 	.word	0x000000ff
        /*05d4*/ 	.word	0x00000000
        /*05d8*/ 	.short	0x010a
        /*05da*/ 	.byte	0x05
	.zero		1


	//   ....[78]....
        /*05dc*/ 	.word	0x00003170
        /*05e0*/ 	.word	0x000000ff
        /*05e4*/ 	.word	0x00000000
        /*05e8*/ 	.short	0x010a
        /*05ea*/ 	.byte	0x05
	.zero		1


	//   ....[79]....
        /*05ec*/ 	.word	0x00003200
        /*05f0*/ 	.word	0x000000ff
        /*05f4*/ 	.word	0x00000000
        /*05f8*/ 	.short	0x010a
        /*05fa*/ 	.byte	0x05
	.zero		1


	//   ....[80]....
        /*05fc*/ 	.word	0x00003290
        /*0600*/ 	.word	0x000000ff
        /*0604*/ 	.word	0x00000000
        /*0608*/ 	.short	0x010a
        /*060a*/ 	.byte	0x05
	.zero		1


	//   ....[81]....
        /*060c*/ 	.word	0x00003330
        /*0610*/ 	.word	0x00000000
        /*0614*/ 	.word	0x00000000
        /*0618*/ 	.short	0x010a
        /*061a*/ 	.byte	0xff
	.zero		1


	//   ....[82]....
        /*061c*/ 	.word	0x00003450
        /*0620*/ 	.word	0x00000002
        /*0624*/ 	.word	0x00000190
        /*0628*/ 	.short	0x010a
        /*062a*/ 	.byte	0xff
	.zero		1


	//   ....[83]....
        /*062c*/ 	.word	0x000034b0
        /*0630*/ 	.word	0x00000004
        /*0634*/ 	.word	0x00000000
        /*0638*/ 	.short	0x0101
        /*063a*/ 	.byte	0xff
	.zero		1


	//   ....[84]....
        /*063c*/ 	.word	0x000034d0
        /*0640*/ 	.word	0x000000ff
        /*0644*/ 	.word	0x00000140
        /*0648*/ 	.short	0x010a
        /*064a*/ 	.byte	0x04
	.zero		1


	//   ....[85]....
        /*064c*/ 	.word	0x000035f0
        /*0650*/ 	.word	0x00000002
        /*0654*/ 	.word	0x00000130
        /*0658*/ 	.short	0x010a
        /*065a*/ 	.byte	0xff
	.zero		1


	//   ....[86]....
        /*065c*/ 	.word	0x00003700
        /*0660*/ 	.word	0x00000002
        /*0664*/ 	.word	0x00000000
        /*0668*/ 	.short	0x0101
        /*066a*/ 	.byte	0xff
	.zero		1


	//   ....[87]....
        /*066c*/ 	.word	0x00003790
        /*0670*/ 	.word	0x000000ff
        /*0674*/ 	.word	0x00000140
        /*0678*/ 	.short	0x0106
        /*067a*/ 	.byte	0x04
	.zero		1


	//   ....[88]....
        /*067c*/ 	.word	0x000037b0
        /*0680*/ 	.word	0x000000ff
        /*0684*/ 	.word	0x00000140
        /*0688*/ 	.short	0x010a
        /*068a*/ 	.byte	0x04
	.zero		1


	//   ....[89]....
        /*068c*/ 	.word	0x00003840
        /*0690*/ 	.word	0x000000ff
        /*0694*/ 	.word	0x00000140
        /*0698*/ 	.short	0x0106
        /*069a*/ 	.byte	0x07
	.zero		1


	//   ....[90]....
        /*069c*/ 	.word	0x00003880
        /*06a0*/ 	.word	0x00000000
        /*06a4*/ 	.word	0x00000140
        /*06a8*/ 	.short	0x010a
        /*06aa*/ 	.byte	0xff
	.zero		1


	//   ....[91]....
        /*06ac*/ 	.word	0x00003ac0
        /*06b0*/ 	.word	0x000000ff
        /*06b4*/ 	.word	0x00000008
        /*06b8*/ 	.short	0x010a
        /*06ba*/ 	.byte	0x05
	.zero		1


	//   ....[92]....
        /*06bc*/ 	.word	0x00003ae0
        /*06c0*/ 	.word	0x000000ff
        /*06c4*/ 	.word	0x00000008
        /*06c8*/ 	.short	0x010a
        /*06ca*/ 	.byte	0x05
	.zero		1


	//   ....[93]....
        /*06cc*/ 	.word	0x00003c70
        /*06d0*/ 	.word	0x000000ff
        /*06d4*/ 	.word	0x00000008
        /*06d8*/ 	.short	0x010a
        /*06da*/ 	.byte	0x05
	.zero		1


	//   ....[94]....
        /*06dc*/ 	.word	0x00003c90
        /*06e0*/ 	.word	0x000000ff
        /*06e4*/ 	.word	0x00000008
        /*06e8*/ 	.short	0x010a
        /*06ea*/ 	.byte	0x05
	.zero		1


	//   ....[95]....
        /*06ec*/ 	.word	0x00003d50
        /*06f0*/ 	.word	0x000000ff
        /*06f4*/ 	.word	0x00000000
        /*06f8*/ 	.short	0x0101
        /*06fa*/ 	.byte	0x04
	.zero		1


	//   ....[96]....
        /*06fc*/ 	.word	0x00004050
        /*0700*/ 	.word	0x00000000
        /*0704*/ 	.word	0x00000130
        /*0708*/ 	.short	0x010a
        /*070a*/ 	.byte	0xff
	.zero		1


	//   ....[97]....
        /*070c*/ 	.word	0x00004110
        /*0710*/ 	.word	0x00000000
        /*0714*/ 	.word	0x00000000
        /*0718*/ 	.short	0x0101
        /*071a*/ 	.byte	0xff
	.zero		1


	//   ....[98]....
        /*071c*/ 	.word	0x000041d0
        /*0720*/ 	.word	0x000000ff
        /*0724*/ 	.word	0x00000000
        /*0728*/ 	.short	0x010a
        /*072a*/ 	.byte	0x04
	.zero		1


	//   ....[99]....
        /*072c*/ 	.word	0x000041e0
        /*0730*/ 	.word	0x000000ff
        /*0734*/ 	.word	0x00000170
        /*0738*/ 	.short	0x010a
        /*073a*/ 	.byte	0x17
	.zero		1


	//   ....[100]....
        /*073c*/ 	.word	0x00004290
        /*0740*/ 	.word	0x000000ff
        /*0744*/ 	.word	0x00000000
        /*0748*/ 	.short	0x010a
        /*074a*/ 	.byte	0x05
	.zero		1


	//   ....[101]....
        /*074c*/ 	.word	0x000043d0
        /*0750*/ 	.word	0x000000ff
        /*0754*/ 	.word	0x00000000
        /*0758*/ 	.short	0x010a
        /*075a*/ 	.byte	0x04
	.zero		1


	//   ....[102]....
        /*075c*/ 	.word	0x00004620
        /*0760*/ 	.word	0x000000ff
        /*0764*/ 	.word	0x00000000
        /*0768*/ 	.short	0x010a
        /*076a*/ 	.byte	0x04
	.zero		1


	//   ....[103]....
        /*076c*/ 	.word	0x000046b0
        /*0770*/ 	.word	0x000000ff
        /*0774*/ 	.word	0x00000000
        /*0778*/ 	.short	0x010a
        /*077a*/ 	.byte	0x05
	.zero		1


	//   ....[104]....
        /*077c*/ 	.word	0x00004740
        /*0780*/ 	.word	0x000000ff
        /*0784*/ 	.word	0x00000000
        /*0788*/ 	.short	0x010a
        /*078a*/ 	.byte	0x05
	.zero		1


	//   ....[105]....
        /*078c*/ 	.word	0x000047e0
        /*0790*/ 	.word	0x00000000
        /*0794*/ 	.word	0x00000000
        /*0798*/ 	.short	0x010a
        /*079a*/ 	.byte	0xff
	.zero		1


	//   ....[106]....
        /*079c*/ 	.word	0x00004820
        /*07a0*/ 	.word	0x00000000
        /*07a4*/ 	.word	0x00000000
        /*07a8*/ 	.short	0x010a
        /*07aa*/ 	.byte	0xff
	.zero		1


	//   ....[107]....
        /*07ac*/ 	.word	0x00004890
        /*07b0*/ 	.word	0x000000ff
        /*07b4*/ 	.word	0x00000000
        /*07b8*/ 	.short	0x0101
        /*07ba*/ 	.byte	0x04
	.zero		1


	//   ....[108]....
        /*07bc*/ 	.word	0x000048d0
        /*07c0*/ 	.word	0x000000ff
        /*07c4*/ 	.word	0x000001b0
        /*07c8*/ 	.short	0x010a
        /*07ca*/ 	.byte	0x11
	.zero		1


	//   ....[109]....
        /*07cc*/ 	.word	0x00004920
        /*07d0*/ 	.word	0x000000ff
        /*07d4*/ 	.word	0x00000000
        /*07d8*/ 	.short	0x0101
        /*07da*/ 	.byte	0x04
	.zero		1


	//   ....[110]....
        /*07dc*/ 	.word	0x00004df0
        /*07e0*/ 	.word	0x00000008
        /*07e4*/ 	.word	0x00000130
        /*07e8*/ 	.short	0x010a
        /*07ea*/ 	.byte	0xff
	.zero		1


	//   ....[111]....
        /*07ec*/ 	.word	0x00004f60
        /*07f0*/ 	.word	0x00000000
        /*07f4*/ 	.word	0x00000000
        /*07f8*/ 	.short	0x0101
        /*07fa*/ 	.byte	0xff
	.zero		1


	//   ....[112]....
        /*07fc*/ 	.word	0x00005440
        /*0800*/ 	.word	0x000000ff
        /*0804*/ 	.word	0x00000128
        /*0808*/ 	.short	0x010a
        /*080a*/ 	.byte	0x15
	.zero		1


	//   ....[113]....
        /*080c*/ 	.word	0x000055d0
        /*0810*/ 	.word	0x000000ff
        /*0814*/ 	.word	0x00000110
        /*0818*/ 	.short	0x010a
        /*081a*/ 	.byte	0x15
	.zero		1


	//   ....[114]....
        /*081c*/ 	.word	0x00005740
        /*0820*/ 	.word	0x000000ff
        /*0824*/ 	.word	0x00000100
        /*0828*/ 	.short	0x010b
        /*082a*/ 	.byte	0x15
	.zero		1


	//   ....[115]....
        /*082c*/ 	.word	0x00005750
        /*0830*/ 	.word	0x000000ff
        /*0834*/ 	.word	0x00000000
        /*0838*/ 	.short	0x0101
        /*083a*/ 	.byte	0x21
	.zero		1


	//   ....[116]....
        /*083c*/ 	.word	0x00005760
        /*0840*/ 	.word	0x000000ff
        /*0844*/ 	.word	0x00000118
        /*0848*/ 	.short	0x010a
        /*084a*/ 	.byte	0x15
	.zero		1


	//   ....[117]....
        /*084c*/ 	.word	0x00005940
        /*0850*/ 	.word	0x000000ff
        /*0854*/ 	.word	0x00000108
        /*0858*/ 	.short	0x010b
        /*085a*/ 	.byte	0x15
	.zero		1


	//   ....[118]....
        /*085c*/ 	.word	0x00005950
        /*0860*/ 	.word	0x000000ff
        /*0864*/ 	.word	0x00000000
        /*0868*/ 	.short	0x0101
        /*086a*/ 	.byte	0x1f
	.zero		1


	//   ....[119]....
        /*086c*/ 	.word	0x00005980
        /*0870*/ 	.word	0x000000ff
        /*0874*/ 	.word	0x00000110
        /*0878*/ 	.short	0x010a
        /*087a*/ 	.byte	0x15
	.zero		1


	//   ....[120]....
        /*087c*/ 	.word	0x000059c0
        /*0880*/ 	.word	0x00000000
        /*0884*/ 	.word	0x00000118
        /*0888*/ 	.short	0x010a
        /*088a*/ 	.byte	0xff
	.zero		1


	//   ....[121]....
        /*088c*/ 	.word	0x00005cd0
        /*0890*/ 	.word	0x00000003
        /*0894*/ 	.word	0x00000130
        /*0898*/ 	.short	0x010a
        /*089a*/ 	.byte	0xff
	.zero		1


	//   ....[122]....
        /*089c*/ 	.word	0x00005e50
        /*08a0*/ 	.word	0x00000000
        /*08a4*/ 	.word	0x00000000
        /*08a8*/ 	.short	0x0101
        /*08aa*/ 	.byte	0xff
	.zero		1


	//   ....[123]....
        /*08ac*/ 	.word	0x000069a0
        /*08b0*/ 	.word	0x00000003
        /*08b4*/ 	.word	0x00000100
        /*08b8*/ 	.short	0x010a
        /*08ba*/ 	.byte	0xff
	.zero		1


	//   ....[124]....
        /*08bc*/ 	.word	0x000069e0
        /*08c0*/ 	.word	0x000000a1
        /*08c4*/ 	.word	0x00000150
        /*08c8*/ 	.short	0x010a
        /*08ca*/ 	.byte	0xff
	.zero		1


	//   ....[125]....
        /*08cc*/ 	.word	0x00006b20
        /*08d0*/ 	.word	0x00000003
        /*08d4*/ 	.word	0x00000100
        /*08d8*/ 	.short	0x010a
        /*08da*/ 	.byte	0xff
	.zero		1


	//   ....[126]....
        /*08dc*/ 	.word	0x00006c50
        /*08e0*/ 	.word	0x00000000
        /*08e4*/ 	.word	0x00000000
        /*08e8*/ 	.short	0x0101
        /*08ea*/ 	.byte	0xff
	.zero		1


	//   ....[127]....
        /*08ec*/ 	.word	0x00006cd0
        /*08f0*/ 	.word	0x000000a1
        /*08f4*/ 	.word	0x00000150
        /*08f8*/ 	.short	0x010a
        /*08fa*/ 	.byte	0xff
	.zero		1


	//   ....[128]....
        /*08fc*/ 	.word	0x00008080
        /*0900*/ 	.word	0x000000c5
        /*0904*/ 	.word	0x00000100
        /*0908*/ 	.short	0x010a
        /*090a*/ 	.byte	0xff
	.zero		1


	//   ....[129]....
        /*090c*/ 	.word	0x00008160
        /*0910*/ 	.word	0x000000c5
        /*0914*/ 	.word	0x00000100
        /*0918*/ 	.short	0x010a
        /*091a*/ 	.byte	0xff
	.zero		1


	//   ....[130]....
        /*091c*/ 	.word	0x00008290
        /*0920*/ 	.word	0x00000000
        /*0924*/ 	.word	0x00000000
        /*0928*/ 	.short	0x0101
        /*092a*/ 	.byte	0xff
	.zero		1


	//   ....[131]....
        /*092c*/ 	.word	0x000086c0
        /*0930*/ 	.word	0x000000a1
        /*0934*/ 	.word	0x00000000
        /*0938*/ 	.short	0x0101
        /*093a*/ 	.byte	0xff
	.zero		1


	//   ....[132]....
        /*093c*/ 	.word	0x00009720
        /*0940*/ 	.word	0x00000000
        /*0944*/ 	.word	0x000001a0
        /*0948*/ 	.short	0x010a
        /*094a*/ 	.byte	0xff
	.zero		1


	//   ....[133]....
        /*094c*/ 	.word	0x00009780
        /*0950*/ 	.word	0x00000000
        /*0954*/ 	.word	0x00000080
        /*0958*/ 	.short	0x010a
        /*095a*/ 	.byte	0xff
	.zero		1


	//   ....[134]....
        /*095c*/ 	.word	0x000097e0
        /*0960*/ 	.word	0x00000000
        /*0964*/ 	.word	0x00000080
        /*0968*/ 	.short	0x010a
        /*096a*/ 	.byte	0xff
	.zero		1


	//   ....[135]....
        /*096c*/ 	.word	0x00009830
        /*0970*/ 	.word	0x00000003
        /*0974*/ 	.word	0x00000130
        /*0978*/ 	.short	0x010a
        /*097a*/ 	.byte	0xff
	.zero		1


	//   ....[136]....
        /*097c*/ 	.word	0x00009890
        /*0980*/ 	.word	0x00000000
        /*0984*/ 	.word	0x00000000
        /*0988*/ 	.short	0x010a
        /*098a*/ 	.byte	0xff
	.zero		1


	//   ....[137]....
        /*098c*/ 	.word	0x000098f0
        /*0990*/ 	.word	0x00000000
        /*0994*/ 	.word	0x00000000
        /*0998*/ 	.short	0x010a
        /*099a*/ 	.byte	0xff
	.zero		1


	//   ....[138]....
        /*099c*/ 	.word	0x00009950
        /*09a0*/ 	.word	0x00000000
        /*09a4*/ 	.word	0x00000000
        /*09a8*/ 	.short	0x010a
        /*09aa*/ 	.byte	0xff
	.zero		1


	//   ....[139]....
        /*09ac*/ 	.word	0x000099b0
        /*09b0*/ 	.word	0x00000000
        /*09b4*/ 	.word	0x00000000
        /*09b8*/ 	.short	0x010a
        /*09ba*/ 	.byte	0xff
	.zero		1


	//   ....[140]....
        /*09bc*/ 	.word	0x00009a10
        /*09c0*/ 	.word	0x00000000
        /*09c4*/ 	.word	0x00000000
        /*09c8*/ 	.short	0x010a
        /*09ca*/ 	.byte	0xff
	.zero		1


	//   ....[141]....
        /*09cc*/ 	.word	0x00009a70
        /*09d0*/ 	.word	0x00000000
        /*09d4*/ 	.word	0x00000000
        /*09d8*/ 	.short	0x010a
        /*09da*/ 	.byte	0xff
	.zero		1


	//   ....[142]....
        /*09dc*/ 	.word	0x00009ad0
        /*09e0*/ 	.word	0x00000000
        /*09e4*/ 	.word	0x00000000
        /*09e8*/ 	.short	0x010a
        /*09ea*/ 	.byte	0xff
	.zero		1


	//   ....[143]....
        /*09ec*/ 	.word	0x00009b30
        /*09f0*/ 	.word	0x00000000
        /*09f4*/ 	.word	0x00000000
        /*09f8*/ 	.short	0x010a
        /*09fa*/ 	.byte	0xff
	.zero		1


	//   ....[144]....
        /*09fc*/ 	.word	0x00009b90
        /*0a00*/ 	.word	0x00000000
        /*0a04*/ 	.word	0x00000000
        /*0a08*/ 	.short	0x010a
        /*0a0a*/ 	.byte	0xff
	.zero		1


	//   ....[145]....
        /*0a0c*/ 	.word	0x00009bf0
        /*0a10*/ 	.word	0x00000000
        /*0a14*/ 	.word	0x00000000
        /*0a18*/ 	.short	0x010a
        /*0a1a*/ 	.byte	0xff
	.zero		1


	//   ....[146]....
        /*0a1c*/ 	.word	0x00009c50
        /*0a20*/ 	.word	0x00000000
        /*0a24*/ 	.word	0x00000000
        /*0a28*/ 	.short	0x010a
        /*0a2a*/ 	.byte	0xff
	.zero		1


	//   ....[147]....
        /*0a2c*/ 	.word	0x00009cb0
        /*0a30*/ 	.word	0x00000000
        /*0a34*/ 	.word	0x00000000
        /*0a38*/ 	.short	0x010a
        /*0a3a*/ 	.byte	0xff
	.zero		1


	//   ....[148]....
        /*0a3c*/ 	.word	0x00009d10
        /*0a40*/ 	.word	0x00000000
        /*0a44*/ 	.word	0x00000000
        /*0a48*/ 	.short	0x010a
        /*0a4a*/ 	.byte	0xff
	.zero		1


	//   ....[149]....
        /*0a4c*/ 	.word	0x00009d70
        /*0a50*/ 	.word	0x00000000
        /*0a54*/ 	.word	0x00000000
        /*0a58*/ 	.short	0x010a
        /*0a5a*/ 	.byte	0xff
	.zero		1


	//   ....[150]....
        /*0a5c*/ 	.word	0x00009dd0
        /*0a60*/ 	.word	0x00000000
        /*0a64*/ 	.word	0x00000000
        /*0a68*/ 	.short	0x010a
        /*0a6a*/ 	.byte	0xff
	.zero		1


	//   ....[151]....
        /*0a6c*/ 	.word	0x00009e20
        /*0a70*/ 	.word	0x00000002
        /*0a74*/ 	.word	0x00000190
        /*0a78*/ 	.short	0x010a
        /*0a7a*/ 	.byte	0xff
	.zero		1


	//   ....[152]....
        /*0a7c*/ 	.word	0x00009e80
        /*0a80*/ 	.word	0x00000002
        /*0a84*/ 	.word	0x00000140
        /*0a88*/ 	.short	0x010a
        /*0a8a*/ 	.byte	0xff
	.zero		1


	//   ....[153]....
        /*0a8c*/ 	.word	0x00009ed0
        /*0a90*/ 	.word	0x00000002
        /*0a94*/ 	.word	0x00000130
        /*0a98*/ 	.short	0x010a
        /*0a9a*/ 	.byte	0xff
	.zero		1


	//   ....[154]....
        /*0a9c*/ 	.word	0x00009f30
        /*0aa0*/ 	.word	0x00000000
        /*0aa4*/ 	.word	0x00000140
        /*0aa8*/ 	.short	0x010a
        /*0aaa*/ 	.byte	0xff
	.zero		1


	//   ....[155]....
        /*0aac*/ 	.word	0x00009f90
        /*0ab0*/ 	.word	0x00000000
        /*0ab4*/ 	.word	0x00000008
        /*0ab8*/ 	.short	0x010a
        /*0aba*/ 	.byte	0xff
	.zero		1


	//   ....[156]....
        /*0abc*/ 	.word	0x0000a080
        /*0ac0*/ 	.word	0x00000000
        /*0ac4*/ 	.word	0x00000008
        /*0ac8*/ 	.short	0x010a
        /*0aca*/ 	.byte	0xff
	.zero		1


	//   ....[157]....
        /*0acc*/ 	.word	0x0000a0d0
        /*0ad0*/ 	.word	0x00000000
        /*0ad4*/ 	.word	0x00000130
        /*0ad8*/ 	.short	0x010a
        /*0ada*/ 	.byte	0xff
	.zero		1


	//   ....[158]....
        /*0adc*/ 	.word	0x0000a130
        /*0ae0*/ 	.word	0x00000000
        /*0ae4*/ 	.word	0x00000170
        /*0ae8*/ 	.short	0x010a
        /*0aea*/ 	.byte	0xff
	.zero		1


	//   ....[159]....
        /*0aec*/ 	.word	0x0000a190
        /*0af0*/ 	.word	0x00000000
        /*0af4*/ 	.word	0x00000000
        /*0af8*/ 	.short	0x010a
        /*0afa*/ 	.byte	0xff
	.zero		1


	//   ....[160]....
        /*0afc*/ 	.word	0x0000a1f0
        /*0b00*/ 	.word	0x00000000
        /*0b04*/ 	.word	0x00000000
        /*0b08*/ 	.short	0x010a
        /*0b0a*/ 	.byte	0xff
	.zero		1


	//   ....[161]....
        /*0b0c*/ 	.word	0x0000a250
        /*0b10*/ 	.word	0x00000000
        /*0b14*/ 	.word	0x00000000
        /*0b18*/ 	.short	0x010a
        /*0b1a*/ 	.byte	0xff
	.zero		1


	//   ....[162]....
        /*0b1c*/ 	.word	0x0000a2b0
        /*0b20*/ 	.word	0x00000000
        /*0b24*/ 	.word	0x00000000
        /*0b28*/ 	.short	0x010a
        /*0b2a*/ 	.byte	0xff
	.zero		1


	//   ....[163]....
        /*0b2c*/ 	.word	0x0000a310
        /*0b30*/ 	.word	0x00000000
        /*0b34*/ 	.word	0x000001b0
        /*0b38*/ 	.short	0x010a
        /*0b3a*/ 	.byte	0xff
	.zero		1


	//   ....[164]....
        /*0b3c*/ 	.word	0x0000a360
        /*0b40*/ 	.word	0x00000008
        /*0b44*/ 	.word	0x00000130
        /*0b48*/ 	.short	0x010a
        /*0b4a*/ 	.byte	0xff
	.zero		1


	//   ....[165]....
        /*0b4c*/ 	.word	0x0000a3c0
        /*0b50*/ 	.word	0x00000000
        /*0b54*/ 	.word	0x00000128
        /*0b58*/ 	.short	0x010a
        /*0b5a*/ 	.byte	0xff
	.zero		1


	//   ....[166]....
        /*0b5c*/ 	.word	0x0000a420
        /*0b60*/ 	.word	0x00000005
        /*0b64*/ 	.word	0x00000110
        /*0b68*/ 	.short	0x010a
        /*0b6a*/ 	.byte	0xff
	.zero		1


	//   ....[167]....
        /*0b6c*/ 	.word	0x0000a480
        /*0b70*/ 	.word	0x00000005
        /*0b74*/ 	.word	0x00000118
        /*0b78*/ 	.short	0x010a
        /*0b7a*/ 	.byte	0xff
	.zero		1


	//   ....[168]....
        /*0b7c*/ 	.word	0x0000a4e0
        /*0b80*/ 	.word	0x00000000
        /*0b84*/ 	.word	0x00000110
        /*0b88*/ 	.short	0x010a
        /*0b8a*/ 	.byte	0xff
	.zero		1


	//   ....[169]....
        /*0b8c*/ 	.word	0x0000a530
        /*0b90*/ 	.word	0x00000003
        /*0b94*/ 	.word	0x00000130
        /*0b98*/ 	.short	0x010a
        /*0b9a*/ 	.byte	0xff
	.zero		1


	//   ....[170]....
        /*0b9c*/ 	.word	0x0000a580
        /*0ba0*/ 	.word	0x00000003
        /*0ba4*/ 	.word	0x00000100
        /*0ba8*/ 	.short	0x010a
        /*0baa*/ 	.byte	0xff
	.zero		1


	//   ....[171]....
        /*0bac*/ 	.word	0x0000a5d0
        /*0bb0*/ 	.word	0x000000a1
        /*0bb4*/ 	.word	0x00000150
        /*0bb8*/ 	.short	0x010a
        /*0bba*/ 	.byte	0xff
	.zero		1


	//   ....[172]....
        /*0bbc*/ 	.word	0x0000a620
        /*0bc0*/ 	.word	0x000000c5
        /*0bc4*/ 	.word	0x00000100
        /*0bc8*/ 	.short	0x010a
        /*0bca*/ 	.byte	0xff
	.zero		1


	//----- nvinfo : EIATTR_NUM_MBARRIERS
	.align		4
.L_47:
        /*0bcc*/ 	.byte	0x03, 0x38
        /*0bce*/ 	.short	0x0037


	//----- nvinfo : EIATTR_EXIT_INSTR_OFFSETS
	.align		4
        /*0bd0*/ 	.byte	0x04, 0x1c
        /*0bd2*/ 	.short	(.L_49 - .L_48)


	//   ....[0]....
.L_48:
        /*0bd4*/ 	.word	0x00003360


	//   ....[1]....
        /*0bd8*/ 	.word	0x00003850


	//   ....[2]....
        /*0bdc*/ 	.word	0x000038b0


	//   ....[3]....
        /*0be0*/ 	.word	0x00004b50


	//   ....[4]....
        /*0be4*/ 	.word	0x000059f0


	//   ....[5]....
        /*0be8*/ 	.word	0x00005a30


	//   ....[6]....
        /*0bec*/ 	.word	0x00009710


	//----- nvinfo : EIATTR_MAX_THREADS
	.align		4
.L_49:
        /*0bf0*/ 	.byte	0x04, 0x05
        /*0bf2*/ 	.short	(.L_51 - .L_50)
.L_50:
        /*0bf4*/ 	.word	0x00000100
        /*0bf8*/ 	.word	0x00000001
        /*0bfc*/ 	.word	0x00000001


	//----- nvinfo : EIATTR_CRS_STACK_SIZE
	.align		4
.L_51:
        /*0c00*/ 	.byte	0x04, 0x1e
        /*0c02*/ 	.short	(.L_53 - .L_52)
.L_52:
        /*0c04*/ 	.word	0x00000000


	//----- nvinfo : EIATTR_CBANK_PARAM_SIZE
	.align		4
.L_53:
        /*0c08*/ 	.byte	0x03, 0x19
        /*0c0a*/ 	.short	0x0800


	//----- nvinfo : EIATTR_PARAM_CBANK
	.align		4
        /*0c0c*/ 	.byte	0x04, 0x0a
        /*0c0e*/ 	.short	(.L_55 - .L_54)
	.align		4
.L_54:
        /*0c10*/ 	.word	index@(.nv.constant0._ZN7cutlass13device_kernelINS_4gemm6kernel13GemmUniversalIN4cute5tupleIJiiiiEEENS1_10collective13CollectiveMmaINS1_35MainloopSm100TmaUmmaWarpSpecializedILi16ELi2ELi4ENS5_IJNS4_1CILi8EEENSA_ILi1EEESC_EEEEENS5_IJNSA_ILi256EEENSA_ILi128EEENSA_ILi64EEEEEENS_12float_e5m2_tENS5_IJlSC_lEEESJ_SK_NS4_8TiledMMAINS4_8MMA_AtomIJNS4_10MMA_TraitsINS4_25SM100_MMA_F8F6F4_2x1SM_SSEJSJ_SJ_fSF_SG_NS4_17integral_constantINS4_4UMMA5MajorELSR_0EEESS_NSP_INSQ_7ScaleInELST_0EEESU_EEEEEENS4_6LayoutINS5_IJSC_SC_SC_EEENS5_IJNSA_ILi0EEESZ_SZ_EEEEENS5_IJNS4_10UnderscoreES12_S12_EEEEENS4_18SM100_TMA_2SM_LOADENS4_14ComposedLayoutINS4_7SwizzleILi2ELi4ELi3EEENS4_18smem_ptr_flag_bitsILi8EEENSX_INS5_IJSB_SH_EEENS5_IJSH_SC_EEEEEEEvNS4_8identityENS4_28SM100_TMA_2SM_LOAD_MULTICASTES1E_vS1F_EENS_8epilogue10collective18CollectiveEpilogueINS1I_23Sm100TmaWarpSpecializedILi2ELi2ELi64ELb0ELb0EEEJNS5_IJSG_SG_SH_EEENS5_IJNSX_ISG_SC_EENSX_ISH_SC_EEEEESJ_SK_SJ_SK_NS1I_6fusion15FusionCallbacksIS1M_NS1R_17LinearCombinationISJ_fSJ_fLNS_15FloatRoundStyleE2EEES1N_S1Q_JEEENS4_5SM1004TMEM4LOAD26SM100_TMEM_LOAD_32dp32b64xENS4_13SM90_TMA_LOADES1E_NS4_39AutoVectorizingCopyWithAssumedAlignmentILi128EEENS4_14SM90_TMA_STOREES1E_S23_S23_EEEvvEEEEvNT_6ParamsE)
        /*0c14*/ 	.short	0x0380
        /*0c16*/ 	.short	0x0800


	//----- nvinfo : EIATTR_SW_WAR
	.align		4
.L_55:
        /*0c18*/ 	.byte	0x04, 0x36
        /*0c1a*/ 	.short	(.L_57 - .L_56)
.L_56:
        /*0c1c*/ 	.word	0x00000008
.L_57:


//--------------------- .nv.callgraph             --------------------------
	.section	.nv.callgraph,"",@"SHT_CUDA_CALLGRAPH"
	.align	4
	.sectionentsize	8
	.align		4
        /*0000*/ 	.word	0x00000000
	.align		4
        /*0004*/ 	.word	0xffffffff
	.align		4
        /*0008*/ 	.word	index@(_ZN7cutlass13device_kernelINS_4gemm6kernel13GemmUniversalIN4cute5tupleIJiiiiEEENS1_10collective13CollectiveMmaINS1_35MainloopSm100TmaUmmaWarpSpecializedILi16ELi2ELi4ENS5_IJNS4_1CILi8EEENSA_ILi1EEESC_EEEEENS5_IJNSA_ILi256EEENSA_ILi128EEENSA_ILi64EEEEEENS_12float_e5m2_tENS5_IJlSC_lEEESJ_SK_NS4_8TiledMMAINS4_8MMA_AtomIJNS4_10MMA_TraitsINS4_25SM100_MMA_F8F6F4_2x1SM_SSEJSJ_SJ_fSF_SG_NS4_17integral_constantINS4_4UMMA5MajorELSR_0EEESS_NSP_INSQ_7ScaleInELST_0EEESU_EEEEEENS4_6LayoutINS5_IJSC_SC_SC_EEENS5_IJNSA_ILi0EEESZ_SZ_EEEEENS5_IJNS4_10UnderscoreES12_S12_EEEEENS4_18SM100_TMA_2SM_LOADENS4_14ComposedLayoutINS4_7SwizzleILi2ELi4ELi3EEENS4_18smem_ptr_flag_bitsILi8EEENSX_INS5_IJSB_SH_EEENS5_IJSH_SC_EEEEEEEvNS4_8identityENS4_28SM100_TMA_2SM_LOAD_MULTICASTES1E_vS1F_EENS_8epilogue10collective18CollectiveEpilogueINS1I_23Sm100TmaWarpSpecializedILi2ELi2ELi64ELb0ELb0EEEJNS5_IJSG_SG_SH_EEENS5_IJNSX_ISG_SC_EENSX_ISH_SC_EEEEESJ_SK_SJ_SK_NS1I_6fusion15FusionCallbacksIS1M_NS1R_17LinearCombinationISJ_fSJ_fLNS_15FloatRoundStyleE2EEES1N_S1Q_JEEENS4_5SM1004TMEM4LOAD26SM100_TMEM_LOAD_32dp32b64xENS4_13SM90_TMA_LOADES1E_NS4_39AutoVectorizingCopyWithAssumedAlignmentILi128EEENS4_14SM90_TMA_STOREES1E_S23_S23_EEEvvEEEEvNT_6ParamsE)
	.align		4
        /*000c*/ 	.word	index@(__assertfail)
	.align		4
        /*0010*/ 	.word	0x00000000
	.align		4
        /*0014*/ 	.word	0xfffffffe
	.align		4
        /*0018*/ 	.word	0x00000000
	.align		4
        /*001c*/ 	.word	0xfffffffd
	.align		4
        /*0020*/ 	.word	0x00000000
	.align		4
        /*0024*/ 	.word	0xfffffffc


//--------------------- .nv.constant4             --------------------------
	.section	.nv.constant4,"a",@progbits
	.align	8
	.align		8
.nv.constant4:
        /*0000*/ 	.dword	__assertfail
	.align		8
        /*0008*/ 	.dword	__unnamed_1
	.align		8
        /*0010*/ 	.dword	__unnamed_2
	.align		8
        /*0018*/ 	.dword	_ZN40_INTERNAL_e48ec713_4_k_cu_9ddbd323_332014cuda3std3__45__cpo5beginE
	.align		8
        /*0020*/ 	.dword	_ZN40_INTERNAL_e48ec713_4_k_cu_9ddbd323_332014cuda3std3__45__cpo3endE
	.align		8
        /*0028*/ 	.dword	_ZN40_INTERNAL_e48ec713_4_k_cu_9ddbd323_332014cuda3std3__45__cpo6cbeginE
	.align		8
        /*0030*/ 	.dword	_ZN40_INTERNAL_e48ec713_4_k_cu_9ddbd323_332014cuda3std3__45__cpo4cendE
	.align		8
        /*0038*/ 	.dword	_ZN40_INTERNAL_e48ec713_4_k_cu_9ddbd323_332014cuda3std3__442_GLOBAL__N__e48ec713_4_k_cu_9ddbd323_332016ignoreE
	.align		8
        /*0040*/ 	.dword	_ZN40_INTERNAL_e48ec713_4_k_cu_9ddbd323_332014cuda3std3__419piecewise_constructE
	.align		8
        /*0048*/ 	.dword	_ZN40_INTERNAL_e48ec713_4_k_cu_9ddbd323_332014cuda3std3__48in_placeE
	.align		8
        /*0050*/ 	.dword	_ZN40_INTERNAL_e48ec713_4_k_cu_9ddbd323_332014cuda3std6ranges3__45__cpo4swapE
	.align		8
        /*0058*/ 	.dword	_ZN40_INTERNAL_e48ec713_4_k_cu_9ddbd323_332014cuda3std6ranges3__45__cpo9iter_moveE
	.align		8
        /*0060*/ 	.dword	_ZN40_INTERNAL_e48ec713_4_k_cu_9ddbd323_332014cute7productE
	.align		8
        /*0068*/ 	.dword	_ZN40_INTERNAL_e48ec713_4_k_cu_9ddbd323_332014cute1_E
	.align		8
        /*0070*/ 	.dword	$str$25
	.align		8
        /*0078*/ 	.dword	$str$26
	.align		8
        /*0080*/ 	.dword	$str$27
	.align		8
        /*0088*/ 	.dword	$str$28


//--------------------- .text._ZN7cutlass13device_kernelINS_4gemm6kernel13GemmUniversalIN4cute5tupleIJiiiiEEENS1_10collective13CollectiveMmaINS1_35MainloopSm100TmaUmmaWarpSpecializedILi16ELi2ELi4ENS5_IJNS4_1CILi8EEENSA_ILi1EEESC_EEEEENS5_IJNSA_ILi256EEENSA_ILi128EEENSA_ILi64EEEEEENS_12float_e5m2_tENS5_IJlSC_lEEESJ_SK_NS4_8TiledMMAINS4_8MMA_AtomIJNS4_10MMA_TraitsINS4_25SM100_MMA_F8F6F4_2x1SM_SSEJSJ_SJ_fSF_SG_NS4_17integral_constantINS4_4UMMA5MajorELSR_0EEESS_NSP_INSQ_7ScaleInELST_0EEESU_EEEEEENS4_6LayoutINS5_IJSC_SC_SC_EEENS5_IJNSA_ILi0EEESZ_SZ_EEEEENS5_IJNS4_10UnderscoreES12_S12_EEEEENS4_18SM100_TMA_2SM_LOADENS4_14ComposedLayoutINS4_7SwizzleILi2ELi4ELi3EEENS4_18smem_ptr_flag_bitsILi8EEENSX_INS5_IJSB_SH_EEENS5_IJSH_SC_EEEEEEEvNS4_8identityENS4_28SM100_TMA_2SM_LOAD_MULTICASTES1E_vS1F_EENS_8epilogue10collective18CollectiveEpilogueINS1I_23Sm100TmaWarpSpecializedILi2ELi2ELi64ELb0ELb0EEEJNS5_IJSG_SG_SH_EEENS5_IJNSX_ISG_SC_EENSX_ISH_SC_EEEEESJ_SK_SJ_SK_NS1I_6fusion15FusionCallbacksIS1M_NS1R_17LinearCombinationISJ_fSJ_fLNS_15FloatRoundStyleE2EEES1N_S1Q_JEEENS4_5SM1004TMEM4LOAD26SM100_TMEM_LOAD_32dp32b64xENS4_13SM90_TMA_LOADES1E_NS4_39AutoVectorizingCopyWithAssumedAlignmentILi128EEENS4_14SM90_TMA_STOREES1E_S23_S23_EEEvvEEEEvNT_6ParamsE --------------------------
	.section	.text._ZN7cutlass13device_kernelINS_4gemm6kernel13GemmUniversalIN4cute5tupleIJiiiiEEENS1_10collective13CollectiveMmaINS1_35MainloopSm100TmaUmmaWarpSpecializedILi16ELi2ELi4ENS5_IJNS4_1CILi8EEENSA_ILi1EEESC_EEEEENS5_IJNSA_ILi256EEENSA_ILi128EEENSA_ILi64EEEEEENS_12float_e5m2_tENS5_IJlSC_lEEESJ_SK_NS4_8TiledMMAINS4_8MMA_AtomIJNS4_10MMA_TraitsINS4_25SM100_MMA_F8F6F4_2x1SM_SSEJSJ_SJ_fSF_SG_NS4_17integral_constantINS4_4UMMA5MajorELSR_0EEESS_NSP_INSQ_7ScaleInELST_0EEESU_EEEEEENS4_6LayoutINS5_IJSC_SC_SC_EEENS5_IJNSA_ILi0EEESZ_SZ_EEEEENS5_IJNS4_10UnderscoreES12_S12_EEEEENS4_18SM100_TMA_2SM_LOADENS4_14ComposedLayoutINS4_7SwizzleILi2ELi4ELi3EEENS4_18smem_ptr_flag_bitsILi8EEENSX_INS5_IJSB_SH_EEENS5_IJSH_SC_EEEEEEEvNS4_8identityENS4_28SM100_TMA_2SM_LOAD_MULTICASTES1E_vS1F_EENS_8epilogue10collective18CollectiveEpilogueINS1I_23Sm100TmaWarpSpecializedILi2ELi2ELi64ELb0ELb0EEEJNS5_IJSG_SG_SH_EEENS5_IJNSX_ISG_SC_EENSX_ISH_SC_EEEEESJ_SK_SJ_SK_NS1I_6fusion15FusionCallbacksIS1M_NS1R_17LinearCombinationISJ_fSJ_fLNS_15FloatRoundStyleE2EEES1N_S1Q_JEEENS4_5SM1004TMEM4LOAD26SM100_TMEM_LOAD_32dp32b64xENS4_13SM90_TMA_LOADES1E_NS4_39AutoVectorizingCopyWithAssumedAlignmentILi128EEENS4_14SM90_TMA_STOREES1E_S23_S23_EEEvvEEEEvNT_6ParamsE,"ax",@progbits
	.align	128
.text._ZN7cutlass13device_kernelINS_4gemm6kernel13GemmUniversalIN4cute5tupleIJiiiiEEENS1_10collective13CollectiveMmaINS1_35MainloopSm100TmaUmmaWarpSpecializedILi16ELi2ELi4ENS5_IJNS4_1CILi8EEENSA_ILi1EEESC_EEEEENS5_IJNSA_ILi256EEENSA_ILi128EEENSA_ILi64EEEEEENS_12float_e5m2_tENS5_IJlSC_lEEESJ_SK_NS4_8TiledMMAINS4_8MMA_AtomIJNS4_10MMA_TraitsINS4_25SM100_MMA_F8F6F4_2x1SM_SSEJSJ_SJ_fSF_SG_NS4_17integral_constantINS4_4UMMA5MajorELSR_0EEESS_NSP_INSQ_7ScaleInELST_0EEESU_EEEEEENS4_6LayoutINS5_IJSC_SC_SC_EEENS5_IJNSA_ILi0EEESZ_SZ_EEEEENS5_IJNS4_10UnderscoreES12_S12_EEEEENS4_18SM100_TMA_2SM_LOADENS4_14ComposedLayoutINS4_7SwizzleILi2ELi4ELi3EEENS4_18smem_ptr_flag_bitsILi8EEENSX_INS5_IJSB_SH_EEENS5_IJSH_SC_EEEEEEEvNS4_8identityENS4_28SM100_TMA_2SM_LOAD_MULTICASTES1E_vS1F_EENS_8epilogue10collective18CollectiveEpilogueINS1I_23Sm100TmaWarpSpecializedILi2ELi2ELi64ELb0ELb0EEEJNS5_IJSG_SG_SH_EEENS5_IJNSX_ISG_SC_EENSX_ISH_SC_EEEEESJ_SK_SJ_SK_NS1I_6fusion15FusionCallbacksIS1M_NS1R_17LinearCombinationISJ_fSJ_fLNS_15FloatRoundStyleE2EEES1N_S1Q_JEEENS4_5SM1004TMEM4LOAD26SM100_TMEM_LOAD_32dp32b64xENS4_13SM90_TMA_LOADES1E_NS4_39AutoVectorizingCopyWithAssumedAlignmentILi128EEENS4_14SM90_TMA_STOREES1E_S23_S23_EEEvvEEEEvNT_6ParamsE:
        .type           _ZN7cutlass13device_kernelINS_4gemm6kernel13GemmUniversalIN4cute5tupleIJiiiiEEENS1_10collective13CollectiveMmaINS1_35MainloopSm100TmaUmmaWarpSpecializedILi16ELi2ELi4ENS5_IJNS4_1CILi8EEENSA_ILi1EEESC_EEEEENS5_IJNSA_ILi256EEENSA_ILi128EEENSA_ILi64EEEEEENS_12float_e5m2_tENS5_IJlSC_lEEESJ_SK_NS4_8TiledMMAINS4_8MMA_AtomIJNS4_10MMA_TraitsINS4_25SM100_MMA_F8F6F4_2x1SM_SSEJSJ_SJ_fSF_SG_NS4_17integral_constantINS4_4UMMA5MajorELSR_0EEESS_NSP_INSQ_7ScaleInELST_0EEESU_EEEEEENS4_6LayoutINS5_IJSC_SC_SC_EEENS5_IJNSA_ILi0EEESZ_SZ_EEEEENS5_IJNS4_10UnderscoreES12_S12_EEEEENS4_18SM100_TMA_2SM_LOADENS4_14ComposedLayoutINS4_7SwizzleILi2ELi4ELi3EEENS4_18smem_ptr_flag_bitsILi8EEENSX_INS5_IJSB_SH_EEENS5_IJSH_SC_EEEEEEEvNS4_8identityENS4_28SM100_TMA_2SM_LOAD_MULTICASTES1E_vS1F_EENS_8epilogue10collective18CollectiveEpilogueINS1I_23Sm100TmaWarpSpecializedILi2ELi2ELi64ELb0ELb0EEEJNS5_IJSG_SG_SH_EEENS5_IJNSX_ISG_SC_EENSX_ISH_SC_EEEEESJ_SK_SJ_SK_NS1I_6fusion15FusionCallbacksIS1M_NS1R_17LinearCombinationISJ_fSJ_fLNS_15FloatRoundStyleE2EEES1N_S1Q_JEEENS4_5SM1004TMEM4LOAD26SM100_TMEM_LOAD_32dp32b64xENS4_13SM90_TMA_LOADES1E_NS4_39AutoVectorizingCopyWithAssumedAlignmentILi128EEENS4_14SM90_TMA_STOREES1E_S23_S23_EEEvvEEEEvNT_6ParamsE,@function
        .size           _ZN7cutlass13device_kernelINS_4gemm6kernel13GemmUniversalIN4cute5tupleIJiiiiEEENS1_10collective13CollectiveMmaINS1_35MainloopSm100TmaUmmaWarpSpecializedILi16ELi2ELi4ENS5_IJNS4_1CILi8EEENSA_ILi1EEESC_EEEEENS5_IJNSA_ILi256EEENSA_ILi128EEENSA_ILi64EEEEEENS_12float_e5m2_tENS5_IJlSC_lEEESJ_SK_NS4_8TiledMMAINS4_8MMA_AtomIJNS4_10MMA_TraitsINS4_25SM100_MMA_F8F6F4_2x1SM_SSEJSJ_SJ_fSF_SG_NS4_17integral_constantINS4_4UMMA5MajorELSR_0EEESS_NSP_INSQ_7ScaleInELST_0EEESU_EEEEEENS4_6LayoutINS5_IJSC_SC_SC_EEENS5_IJNSA_ILi0EEESZ_SZ_EEEEENS5_IJNS4_10UnderscoreES12_S12_EEEEENS4_18SM100_TMA_2SM_LOADENS4_14ComposedLayoutINS4_7SwizzleILi2ELi4ELi3EEENS4_18smem_ptr_flag_bitsILi8EEENSX_INS5_IJSB_SH_EEENS5_IJSH_SC_EEEEEEEvNS4_8identityENS4_28SM100_TMA_2SM_LOAD_MULTICASTES1E_vS1F_EENS_8epilogue10collective18CollectiveEpilogueINS1I_23Sm100TmaWarpSpecializedILi2ELi2ELi64ELb0ELb0EEEJNS5_IJSG_SG_SH_EEENS5_IJNSX_ISG_SC_EENSX_ISH_SC_EEEEESJ_SK_SJ_SK_NS1I_6fusion15FusionCallbacksIS1M_NS1R_17LinearCombinationISJ_fSJ_fLNS_15FloatRoundStyleE2EEES1N_S1Q_JEEENS4_5SM1004TMEM4LOAD26SM100_TMEM_LOAD_32dp32b64xENS4_13SM90_TMA_LOADES1E_NS4_39AutoVectorizingCopyWithAssumedAlignmentILi128EEENS4_14SM90_TMA_STOREES1E_S23_S23_EEEvvEEEEvNT_6ParamsE,(.L_x_201 - _ZN7cutlass13device_kernelINS_4gemm6kernel13GemmUniversalIN4cute5tupleIJiiiiEEENS1_10collective13CollectiveMmaINS1_35MainloopSm100TmaUmmaWarpSpecializedILi16ELi2ELi4ENS5_IJNS4_1CILi8EEENSA_ILi1EEESC_EEEEENS5_IJNSA_ILi256EEENSA_ILi128EEENSA_ILi64EEEEEENS_12float_e5m2_tENS5_IJlSC_lEEESJ_SK_NS4_8TiledMMAINS4_8MMA_AtomIJNS4_10MMA_TraitsINS4_25SM100_MMA_F8F6F4_2x1SM_SSEJSJ_SJ_fSF_SG_NS4_17integral_constantINS4_4UMMA5MajorELSR_0EEESS_NSP_INSQ_7ScaleInELST_0EEESU_EEEEEENS4_6LayoutINS5_IJSC_SC_SC_EEENS5_IJNSA_ILi0EEESZ_SZ_EEEEENS5_IJNS4_10UnderscoreES12_S12_EEEEENS4_18SM100_TMA_2SM_LOADENS4_14ComposedLayoutINS4_7SwizzleILi2ELi4ELi3EEENS4_18smem_ptr_flag_bitsILi8EEENSX_INS5_IJSB_SH_EEENS5_IJSH_SC_EEEEEEEvNS4_8identityENS4_28SM100_TMA_2SM_LOAD_MULTICASTES1E_vS1F_EENS_8epilogue10collective18CollectiveEpilogueINS1I_23Sm100TmaWarpSpecializedILi2ELi2ELi64ELb0ELb0EEEJNS5_IJSG_SG_SH_EEENS5_IJNSX_ISG_SC_EENSX_ISH_SC_EEEEESJ_SK_SJ_SK_NS1I_6fusion15FusionCallbacksIS1M_NS1R_17LinearCombinationISJ_fSJ_fLNS_15FloatRoundStyleE2EEES1N_S1Q_JEEENS4_5SM1004TMEM4LOAD26SM100_TMEM_LOAD_32dp32b64xENS4_13SM90_TMA_LOADES1E_NS4_39AutoVectorizingCopyWithAssumedAlignmentILi128EEENS4_14SM90_TMA_STOREES1E_S23_S23_EEEvvEEEEvNT_6ParamsE)
        .other          _ZN7cutlass13device_kernelINS_4gemm6kernel13GemmUniversalIN4cute5tupleIJiiiiEEENS1_10collective13CollectiveMmaINS1_35MainloopSm100TmaUmmaWarpSpecializedILi16ELi2ELi4ENS5_IJNS4_1CILi8EEENSA_ILi1EEESC_EEEEENS5_IJNSA_ILi256EEENSA_ILi128EEENSA_ILi64EEEEEENS_12float_e5m2_tENS5_IJlSC_lEEESJ_SK_NS4_8TiledMMAINS4_8MMA_AtomIJNS4_10MMA_TraitsINS4_25SM100_MMA_F8F6F4_2x1SM_SSEJSJ_SJ_fSF_SG_NS4_17integral_constantINS4_4UMMA5MajorELSR_0EEESS_NSP_INSQ_7ScaleInELST_0EEESU_EEEEEENS4_6LayoutINS5_IJSC_SC_SC_EEENS5_IJNSA_ILi0EEESZ_SZ_EEEEENS5_IJNS4_10UnderscoreES12_S12_EEEEENS4_18SM100_TMA_2SM_LOADENS4_14ComposedLayoutINS4_7SwizzleILi2ELi4ELi3EEENS4_18smem_ptr_flag_bitsILi8EEENSX_INS5_IJSB_SH_EEENS5_IJSH_SC_EEEEEEEvNS4_8identityENS4_28SM100_TMA_2SM_LOAD_MULTICASTES1E_vS1F_EENS_8epilogue10collective18CollectiveEpilogueINS1I_23Sm100TmaWarpSpecializedILi2ELi2ELi64ELb0ELb0EEEJNS5_IJSG_SG_SH_EEENS5_IJNSX_ISG_SC_EENSX_ISH_SC_EEEEESJ_SK_SJ_SK_NS1I_6fusion15FusionCallbacksIS1M_NS1R_17LinearCombinationISJ_fSJ_fLNS_15FloatRoundStyleE2EEES1N_S1Q_JEEENS4_5SM1004TMEM4LOAD26SM100_TMEM_LOAD_32dp32b64xENS4_13SM90_TMA_LOADES1E_NS4_39AutoVectorizingCopyWithAssumedAlignmentILi128EEENS4_14SM90_TMA_STOREES1E_S23_S23_EEEvvEEEEvNT_6ParamsE,@"STO_CUDA_ENTRY STV_DEFAULT"
_ZN7cutlass13device_kernelINS_4gemm6kernel13GemmUniversalIN4cute5tupleIJiiiiEEENS1_10collective13CollectiveMmaINS1_35MainloopSm100TmaUmmaWarpSpecializedILi16ELi2ELi4ENS5_IJNS4_1CILi8EEENSA_ILi1EEESC_EEEEENS5_IJNSA_ILi256EEENSA_ILi128EEENSA_ILi64EEEEEENS_12float_e5m2_tENS5_IJlSC_lEEESJ_SK_NS4_8TiledMMAINS4_8MMA_AtomIJNS4_10MMA_TraitsINS4_25SM100_MMA_F8F6F4_2x1SM_SSEJSJ_SJ_fSF_SG_NS4_17integral_constantINS4_4UMMA5MajorELSR_0EEESS_NSP_INSQ_7ScaleInELST_0EEESU_EEEEEENS4_6LayoutINS5_IJSC_SC_SC_EEENS5_IJNSA_ILi0EEESZ_SZ_EEEEENS5_IJNS4_10UnderscoreES12_S12_EEEEENS4_18SM100_TMA_2SM_LOADENS4_14ComposedLayoutINS4_7SwizzleILi2ELi4ELi3EEENS4_18smem_ptr_flag_bitsILi8EEENSX_INS5_IJSB_SH_EEENS5_IJSH_SC_EEEEEEEvNS4_8identityENS4_28SM100_TMA_2SM_LOAD_MULTICASTES1E_vS1F_EENS_8epilogue10collective18CollectiveEpilogueINS1I_23Sm100TmaWarpSpecializedILi2ELi2ELi64ELb0ELb0EEEJNS5_IJSG_SG_SH_EEENS5_IJNSX_ISG_SC_EENSX_ISH_SC_EEEEESJ_SK_SJ_SK_NS1I_6fusion15FusionCallbacksIS1M_NS1R_17LinearCombinationISJ_fSJ_fLNS_15FloatRoundStyleE2EEES1N_S1Q_JEEENS4_5SM1004TMEM4LOAD26SM100_TMEM_LOAD_32dp32b64xENS4_13SM90_TMA_LOADES1E_NS4_39AutoVectorizingCopyWithAssumedAlignmentILi128EEENS4_14SM90_TMA_STOREES1E_S23_S23_EEEvvEEEEvNT_6ParamsE:
[----:B------:R-:W1:Y:S01]  /*0000*/  LDC R1, c[0x0][0x37c] ;  /* 0x0000df00ff017b82 */ /* 0x000e620000000800 */
[----:B------:R-:W2:Y:S01]  /*0010*/  S2R R170, SR_TID.X ;  /* 0x0000000000aa7919 */ /* 0x000ea20000002100 */
[----:B------:R-:W3:Y:S06]  /*0020*/  LDCU.64 UR8, c[0x0][0x890] ;  /* 0x00011200ff0877ac */ /* 0x000eec0008000a00 */
[----:B------:R-:W4:Y:S01]  /*0030*/  S2UR UR48, SR_CgaCtaId ;  /* 0x00000000003079c3 */ /* 0x000f220000008800 */
[----:B------:R-:W-:Y:S02]  /*0040*/  PRMT R158, RZ, 0x7610, R158 ;  /* 0x00007610ff9e7816 */ /* 0x000fe4000000009e */
[----:B------:R-:W-:Y:S01]  /*0050*/  ELECT P1, URZ, PT ;  /* 0x0000000000ff782f */ /* 0x000fe20003820000 */
[----:B---3--:R-:W-:-:S04]  /*0060*/  UISETP.NE.U32.AND UP0, UPT, UR8, URZ, UPT ;  /* 0x000000ff0800728c */ /* 0x008fc8000bf05070 */
[----:B------:R-:W-:Y:S02]  /*0070*/  UISETP.NE.AND.EX UP0, UPT, UR9, URZ, UPT, UP0 ;  /* 0x000000ff0900728c */ /* 0x000fe4000bf05300 */
[----:B----4-:R-:W-:Y:S02]  /*0080*/  ULOP3.LUT UR33, UR48, 0x1, URZ, 0xc0, !UPT ;  /* 0x0000000130217892 */ /* 0x010fe4000f8ec0ff */
[----:B------:R-:W-:Y:S01]  /*0090*/  ULOP3.LUT UR34, UR48, 0x1, URZ, 0x3c, !UPT ;  /* 0x0000000130227892 */ /* 0x000fe2000f8e3cff */
[----:B--2---:R-:W-:-:S05]  /*00a0*/  SHF.R.U32.HI R159, RZ, 0x5, R170 ;  /* 0x00000005ff9f7819 */ /* 0x004fca00000116aa */
[----:B------:R-:W2:Y:S02]  /*00b0*/  SHFL.IDX PT, R0, R159, RZ, 0x1f ;  /* 0x00001fff9f007589 */ /* 0x000ea400000e0000 */
[----:B--2---:R-:W-:Y:S01]  /*00c0*/  R2UR UR21, R0 ;  /* 0x00000000001572ca */ /* 0x004fe200000e0000 */
[----:B-1----:R-:W-:-:S14]  /*00d0*/  BRA.U UP0, `(.L_x_0) ;  /* 0x0000000100307547 */ /* 0x002fdc000b800000 */
[----:B------:R-:W1:Y:S02]  /*00e0*/  LDCU.64 UR4, c[0x0][0x888] ;  /* 0x00011100ff0477ac */ /* 0x000e640008000a00 */
[----:B-1----:R-:W-:-:S04]  /*00f0*/  UISETP.NE.U32.AND UP0, UPT, UR4, URZ, UPT ;  /* 0x000000ff0400728c */ /* 0x002fc8000bf05070 */
[----:B------:R-:W-:-:S09]  /*0100*/  UISETP.NE.AND.EX UP0, UPT, UR5, URZ, UPT, UP0 ;  /* 0x000000ff0500728c */ /* 0x000fd2000bf05300 */
[----:B------:R-:W-:Y:S05]  /*0110*/  BRA.U !UP0, `(.L_x_1) ;  /* 0x0000000108147547 */ /* 0x000fea000b800000 */
[----:B------:R-:W1:Y:S01]  /*0120*/  LDC.64 R2, c[0x0][0x888] ;  /* 0x00022200ff027b82 */ /* 0x000e620000000a00 */
[----:B------:R-:W1:Y:S02]  /*0130*/  LDCU.64 UR4, c[0x0][0x358] ;  /* 0x00006b00ff0477ac */ /* 0x000e640008000a00 */
[----:B-1----:R1:W5:Y:S01]  /*0140*/  LDG.E R73, desc[UR4][R2.64] ;  /* 0x0000000402497981 */ /* 0x002362000c1e1900 */
[----:B------:R-:W-:Y:S01]  /*0150*/  HFMA2 R158, -RZ, RZ, 0, 5.9604644775390625e-08 ;  /* 0x00000001ff9e7431 */ /* 0x000fe200000001ff */
[----:B------:R-:W-:Y:S05]  /*0160*/  BRA `(.L_x_0) ;  /* 0x00000000000c7947 */ /* 0x000fea0003800000 */
.L_x_1:
[----:B------:R-:W1:Y:S01]  /*0170*/  LDCU UR4, c[0x0][0x880] ;  /* 0x00011000ff0477ac */ /* 0x000e620008000800 */
[----:B------:R-:W-:Y:S01]  /*0180*/  HFMA2 R158, -RZ, RZ, 0, 5.9604644775390625e-08 ;  /* 0x00000001ff9e7431 */ /* 0x000fe200000001ff */
[----:B-1----:R-:W-:-:S07]  /*0190*/  MOV R73, UR4 ;  /* 0x0000000400497c02 */ /* 0x002fce0008000f00 */
.L_x_0:
[----:B------:R-:W2:Y:S02]  /*01a0*/  LDCU.64 UR4, c[0x0][0x8b0] ;  /* 0x00011600ff0477ac */ /* 0x000ea40008000a00 */
[----:B--2---:R-:W-:-:S04]  /*01b0*/  UISETP.NE.U32.AND UP0, UPT, UR4, URZ, UPT ;  /* 0x000000ff0400728c */ /* 0x004fc8000bf05070 */
[----:B------:R-:W-:-:S09]  /*01c0*/  UISETP.NE.AND.EX UP0, UPT, UR5, URZ, UPT, UP0 ;  /* 0x000000ff0500728c */ /* 0x000fd2000bf05300 */
[----:B------:R-:W-:Y:S05]  /*01d0*/  BRA.U UP0, `(.L_x_2) ;  /* 0x0000000100287547 */ /* 0x000fea000b800000 */
[----:B------:R-:W2:Y:S02]  /*01e0*/  LDCU.64 UR4, c[0x0][0x8a8] ;  /* 0x00011500ff0477ac */ /* 0x000ea40008000a00 */
[----:B--2---:R-:W-:-:S04]  /*01f0*/  UISETP.NE.U32.AND UP0, UPT, UR4, URZ, UPT ;  /* 0x000000ff0400728c */ /* 0x004fc8000bf05070 */
[----:B------:R-:W-:-:S09]  /*0200*/  UISETP.NE.AND.EX UP0, UPT, UR5, URZ, UPT, UP0 ;  /* 0x000000ff0500728c */ /* 0x000fd2000bf05300 */
[----:B------:R-:W-:Y:S05]  /*0210*/  BRA.U !UP0, `(.L_x_3) ;  /* 0x0000000108107547 */ /* 0x000fea000b800000 */
[----:B------:R-:W2:Y:S01]  /*0220*/  LDC.64 R70, c[0x0][0x8a8] ;  /* 0x00022a00ff467b82 */ /* 0x000ea20000000a00 */
[----:B------:R-:W2:Y:S02]  /*0230*/  LDCU.64 UR4, c[0x0][0x358] ;  /* 0x00006b00ff0477ac */ /* 0x000ea40008000a00 */
[----:B--2---:R2:W5:Y:S01]  /*0240*/  LDG.E R70, desc[UR4][R70.64] ;  /* 0x0000000446467981 */ /* 0x004562000c1e1900 */
[----:B------:R-:W-:Y:S05]  /*0250*/  BRA `(.L_x_2) ;  /* 0x0000000000087947 */ /* 0x000fea0003800000 */
.L_x_3:
[----:B------:R-:W2:Y:S02]  /*0260*/  LDCU UR4, c[0x0][0x8a0] ;  /* 0x00011400ff0477ac */ /* 0x000ea40008000800 */
[----:B--2---:R-:W-:Y:S02]  /*0270*/  MOV R70, UR4 ;  /* 0x0000000400467c02 */ /* 0x004fe40008000f00 */
.L_x_2:
[----:B------:R-:W-:Y:S01]  /*0280*/  IMAD.U32 R0, RZ, RZ, UR21 ;  /* 0x00000015ff007e24 */ /* 0x000fe2000f8e00ff */
[----:B------:R-:W-:Y:S04]  /*0290*/  BSSY.RECONVERGENT B0, `(.L_x_4) ;  /* 0x000000c000007945 */ /* 0x000fe80003800200 */
[C---:B------:R-:W-:Y:S02]  /*02a0*/  ISETP.NE.OR P2, PT, R0.reuse, 0x1, !P1 ;  /* 0x000000010000780c */ /* 0x040fe40004f45670 */
[----:B------:R-:W-:-:S11]  /*02b0*/  ISETP.NE.OR P0, PT, R0, 0x3, !P1 ;  /* 0x000000030000780c */ /* 0x000fd60004f05670 */
[----:B------:R-:W-:Y:S05]  /*02c0*/  @P2 BRA `(.L_x_5) ;  /* 0x0000000000202947 */ /* 0x000fea0003800000 */
[----:B------:R-:W3:Y:S02]  /*02d0*/  LDCU.64 UR4, c[0x0][0x348] ;  /* 0x00006900ff0477ac */ /* 0x000ee40008000a00 */
[----:B---3--:R-:W-:Y:S02]  /*02e0*/  UIADD3 UR6, UP1, UPT, UR4, 0x80, URZ ;  /* 0x0000008004067890 */ /* 0x008fe4000ff3e0ff */
[----:B------:R-:W-:Y:S02]  /*02f0*/  UIADD3 UR4, UP0, UPT, UR4, 0x180, URZ ;  /* 0x0000018004047890 */ /* 0x000fe4000ff1e0ff */
[----:B------:R-:W-:Y:S02]  /*0300*/  UIADD3.X UR7, UPT, UPT, URZ, UR5, URZ, UP1, !UPT ;  /* 0x00000005ff077290 */ /* 0x000fe40008ffe4ff */
[----:B------:R-:W-:-:S07]  /*0310*/  UIADD3.X UR5, UPT, UPT, URZ, UR5, URZ, UP0, !UPT ;  /* 0x00000005ff057290 */ /* 0x000fce00087fe4ff */
[----:B------:R3:W-:Y:S02]  /*0320*/  UTMACCTL.PF [UR6] ;  /* 0x00000000060079b9 */ /* 0x0007e40008040000 */
[----:B------:R3:W-:Y:S02]  /*0330*/  UTMACCTL.PF [UR4] ;  /* 0x00000000040079b9 */ /* 0x0007e40008040000 */
[----:B---3--:R-:W-:Y:S01]  /*0340*/  NOP ;  /* 0x0000000000007918 */ /* 0x008fe20000000000 */
.L_x_5:
[----:B------:R-:W-:Y:S05]  /*0350*/  BSYNC.RECONVERGENT B0 ;  /* 0x0000000000007941 */ /* 0x000fea0003800200 */
.L_x_4:
[----:B------:R-:W-:Y:S04]  /*0360*/  BSSY.RECONVERGENT B0, `(.L_x_6) ;  /* 0x000000a000007945 */ /* 0x000fe80003800200 */
        /* <DEDUP_REMOVED lines=9> */
.L_x_7:
[----:B------:R-:W-:Y:S05]  /*0400*/  BSYNC.RECONVERGENT B0 ;  /* 0x0000000000007941 */ /* 0x000fea0003800200 */
.L_x_6:
[----:B------:R-:W3:Y:S01]  /*0410*/  LDCU.64 UR4, c[0x0][0x888] ;  /* 0x00011100ff0477ac */ /* 0x000ee20008000a00 */
[----:B------:R-:W-:Y:S02]  /*0420*/  UISETP.EQ.U32.AND UP2, UPT, UR8, URZ, UPT ;  /* 0x000000ff0800728c */ /* 0x000fe4000bf42070 */
[----:B------:R-:W-:Y:S02]  /*0430*/  UPLOP3.LUT UP4, UPT, UPT, UPT, UPT, 0x80, 0x8 ;  /* 0x000000000008789c */ /* 0x000fe40003f8f070 */
[----:B---3--:R-:W-:-:S04]  /*0440*/  UISETP.NE.U32.AND UP0, UPT, UR4, URZ, UPT ;  /* 0x000000ff0400728c */ /* 0x008fc8000bf05070 */
[----:B------:R-:W-:-:S04]  /*0450*/  UISETP.NE.AND.EX UP1, UPT, UR5, URZ, UPT, UP0 ;  /* 0x000000ff0500728c */ /* 0x000fc8000bf25300 */
[----:B------:R-:W-:-:S04]  /*0460*/  UISETP.EQ.OR.EX UP3, UPT, UR9, URZ, !UP1, UP2 ;  /* 0x000000ff0900728c */ /* 0x000fc8000cf62720 */
[----:B------:R-:W-:-:S06]  /*0470*/  UP2UR UR4, UPR, URZ, 0x8 ;  /* 0x00000008ff047883 */ /* 0x000fcc0008000000 */
[----:B------:R-:W-:Y:S01]  /*0480*/  MOV R160, UR4 ;  /* 0x0000000400a07c02 */ /* 0x000fe20008000f00 */
[----:B------:R-:W-:Y:S06]  /*0490*/  BRA.U !UP3, `(.L_x_8) ;  /* 0x000000010b207547 */ /* 0x000fec000b800000 */
[----:B------:R-:W-:Y:S01]  /*04a0*/  UISETP.NE.U32.AND UP2, UPT, UR8, URZ, UPT ;  /* 0x000000ff0800728c */ /* 0x000fe2000bf45070 */
[----:B-----5:R-:W-:Y:S01]  /*04b0*/  FSETP.NEU.AND P0, PT, R73, RZ, PT ;  /* 0x000000ff4900720b */ /* 0x020fe20003f0d000 */
[----:B------:R-:W-:Y:S02]  /*04c0*/  USEL UR4, URZ, 0xffffffff, UP1 ;  /* 0xffffffffff047887 */ /* 0x000fe40008800000 */
[----:B------:R-:W-:-:S10]  /*04d0*/  UISETP.NE.AND.EX UP2, UPT, UR9, URZ, UPT, UP2 ;  /* 0x000000ff0900728c */ /* 0x000fd4000bf45320 */
[----:B------:R-:W-:Y:S01]  /*04e0*/  VOTEU.ANY UP0, P0 ;  /* 0x0000000000ff7886 */ /* 0x000fe20000000100 */
[----:B------:R-:W-:-:S04]  /*04f0*/  @!UP2 USEL UR4, URZ, 0xffffffff, UP0 ;  /* 0xffffffffff04a887 */ /* 0x000fc80008000000 */
[----:B------:R-:W-:-:S04]  /*0500*/  ULOP3.LUT UR4, UR4, 0x1, URZ, 0xc0, !UPT ;  /* 0x0000000104047892 */ /* 0x000fc8000f8ec0ff */
[----:B------:R-:W-:-:S11]  /*0510*/  UISETP.NE.U32.AND UP4, UPT, UR4, 0x1, UPT ;  /* 0x000000010400788c */ /* 0x000fd6000bf85070 */
.L_x_8:
[----:B------:R-:W3:Y:S01]  /*0520*/  SHFL.IDX PT, R0, R159, RZ, 0x1f ;  /* 0x00001fff9f007589 */ /* 0x000ee200000e0000 */
[----:B------:R-:W-:-:S04]  /*0530*/  UISETP.NE.AND UP0, UPT, UR21, 0x2, UPT ;  /* 0x000000021500788c */ /* 0x000fc8000bf05270 */
[----:B------:R-:W-:Y:S02]  /*0540*/  UISETP.EQ.AND UP2, UPT, UR33, URZ, !UP0 ;  /* 0x000000ff2100728c */ /* 0x000fe4000c742270 */
[----:B------:R-:W-:-:S04]  /*0550*/  USEL UR37, URZ, 0x1, UP0 ;  /* 0x00000001ff257887 */ /* 0x000fc80008000000 */
[----:B------:R-:W-:Y:S02]  /*0560*/  PLOP3.LUT P3, PT, P1, PT, UP2, 0x80, 0x8 ;  /* 0x000000000008781c */ /* 0x000fe40000f6f028 */
[----:B---3--:R-:W-:-:S13]  /*0570*/  ISETP.NE.AND P0, PT, R0, RZ, PT ;  /* 0x000000ff0000720c */ /* 0x008fda0003f05270 */
[----:B------:R-:W-:Y:S05]  /*0580*/  @P0 BRA `(.L_x_9) ;  /* 0x0000000000c00947 */ /* 0x000fea0003800000 */
[----:B------:R-:W-:Y:S01]  /*0590*/  ELECT P0, URZ, PT ;  /* 0x0000000000ff782f */ /* 0x000fe20003800000 */
[----:B------:R-:W-:-:S12]  /*05a0*/  BSSY.RECONVERGENT B0, `(.L_x_9) ;  /* 0x000002e000007945 */ /* 0x000fd80003800200 */
[----:B------:R-:W-:Y:S05]  /*05b0*/  @!P0 BRA `(.L_x_10) ;  /* 0x0000000000b08947 */ /* 0x000fea0003800000 */
[----:B------:R-:W-:Y:S01]  /*05c0*/  UMOV UR4, 0x400 ;  /* 0x0000040000047882 */ /* 0x000fe20000000000 */
[----:B------:R-:W-:Y:S01]  /*05d0*/  UMOV UR8, 0x1 ;  /* 0x0000000100087882 */ /* 0x000fe20000000000 */
[----:B------:R-:W-:Y:S01]  /*05e0*/  UMOV UR6, 0x4 ;  /* 0x0000000400067882 */ /* 0x000fe20000000000 */
[----:B------:R-:W-:Y:S02]  /*05f0*/  ULEA UR4, UR48, UR4, 0x18 ;  /* 0x0000000430047291 */ /* 0x000fe4000f8ec0ff */
[----:B------:R-:W-:-:S04]  /*0600*/  UIADD3 UR8, UPT, UPT, -UR8, 0x100000, URZ ;  /* 0x0010000008087890 */ /* 0x000fc8000fffe1ff */
[----:B------:R-:W-:Y:S02]  /*0610*/  USHF.L.U32 UR9, UR8, 0xb, URZ ;  /* 0x0000000b08097899 */ /* 0x000fe400080006ff */
[----:B------:R-:W-:Y:S02]  /*0620*/  USHF.L.U32 UR8, UR8, 0x1, URZ ;  /* 0x0000000108087899 */ /* 0x000fe400080006ff */
[----:B------:R-:W-:-:S04]  /*0630*/  UIADD3 UR6, UPT, UPT, -UR6, 0x100000, URZ ;  /* 0x0010000006067890 */ /* 0x000fc8000fffe1ff */
[----:B------:R-:W-:Y:S02]  /*0640*/  USHF.L.U32 UR7, UR6, 0xb, URZ ;  /* 0x0000000b06077899 */ /* 0x000fe400080006ff */
[----:B------:R-:W-:Y:S01]  /*0650*/  USHF.L.U32 UR6, UR6, 0x1, URZ ;  /* 0x0000000106067899 */ /* 0x000fe200080006ff */
[----:B------:R-:W3:Y:S03]  /*0660*/  FENCE.VIEW.ASYNC.S ;  /* 0x00000000000073c6 */ /* 0x000ee60000000000 */
[----:B---3--:R3:W4:Y:S08]  /*0670*/  SYNCS.EXCH.64 URZ, [UR4], UR8 ;  /* 0x0000000804ff75b2 */ /* 0x0087300008000100 */
[----:B------:R3:W1:Y:S01]  /*0680*/  SYNCS.EXCH.64 URZ, [UR4+0x80], UR6 ;  /* 0x0000800604ff75b2 */ /* 0x0006620008000100 */
        /* <DEDUP_REMOVED lines=29> */
[----:B------:R3:W1:Y:S02]  /*0860*/  SYNCS.EXCH.64 URZ, [UR4+0xf8], UR6 ;  /* 0x0000f80604ff75b2 */ /* 0x0006640008000100 */
[----:B---34-:R-:W-:Y:S01]  /*0870*/  NOP ;  /* 0x0000000000007918 */ /* 0x018fe20000000000 */
.L_x_10:
[----:B------:R-:W-:Y:S05]  /*0880*/  BSYNC.RECONVERGENT B0 ;  /* 0x0000000000007941 */ /* 0x000fea0003800200 */
.L_x_9:
[----:B------:R-:W3:Y:S01]  /*0890*/  SHFL.IDX PT, R0, R159, RZ, 0x1f ;  /* 0x00001fff9f007589 */ /* 0x000ee200000e0000 */
[----:B------:R-:W-:Y:S01]  /*08a0*/  NOP ;  /* 0x0000000000007918 */ /* 0x000fe20000000000 */
[----:B---3--:R-:W-:-:S13]  /*08b0*/  ISETP.NE.AND P0, PT, R0, 0x1, PT ;  /* 0x000000010000780c */ /* 0x008fda0003f05270 */
[----:B------:R-:W-:Y:S05]  /*08c0*/  @P0 BRA `(.L_x_11) ;  /* 0x0000000000440947 */ /* 0x000fea0003800000 */
        /* <DEDUP_REMOVED lines=10> */
[----:B------:R-:W-:Y:S01]  /*0970*/  ELECT P0, URZ, PT ;  /* 0x0000000000ff782f */ /* 0x000fe20003800000 */
[----:B------:R-:W3:Y:S02]  /*0980*/  FENCE.VIEW.ASYNC.S ;  /* 0x00000000000073c6 */ /* 0x000ee40000000000 */
[----:B---3--:R3:W4:Y:S08]  /*0990*/  SYNCS.EXCH.64 URZ, [UR4+0x100], UR8 ;  /* 0x0001000804ff75b2 */ /* 0x0087300008000100 */
[----:B------:R3:W1:Y:S01]  /*09a0*/  SYNCS.EXCH.64 URZ, [UR4+0x110], UR6 ;  /* 0x0001100604ff75b2 */ /* 0x0006620008000100 */
[----:B------:R3:W1:Y:S01]  /*09b0*/  SYNCS.EXCH.64 URZ, [UR4+0x108], UR8 ;  /* 0x0001080804ff75b2 */ /* 0x0006620008000100 */
[----:B------:R3:W1:Y:S01]  /*09c0*/  SYNCS.EXCH.64 URZ, [UR4+0x118], UR6 ;  /* 0x0001180604ff75b2 */ /* 0x0006620008000100 */
[----:B------:R-:W-:Y:S01]  /*09d0*/  NOP ;  /* 0x0000000000007918 */ /* 0x000fe20000000000 */
.L_x_11:
[----:B------:R-:W2:Y:S01]  /*09e0*/  SHFL.IDX PT, R0, R159, RZ, 0x1f ;  /* 0x00001fff9f007589 */ /* 0x000ea200000e0000 */
[----:B------:R-:W-:Y:S01]  /*09f0*/  NOP ;  /* 0x0000000000007918 */ /* 0x000fe20000000000 */
[----:B--2---:R-:W-:-:S13]  /*0a00*/  ISETP.NE.AND P0, PT, R0, 0x3, PT ;  /* 0x000000030000780c */ /* 0x004fda0003f05270 */
[----:B------:R-:W-:Y:S05]  /*0a10*/  @P0 BRA `(.L_x_12) ;  /* 0x00000000002c0947 */ /* 0x000fea0003800000 */
[----:B---3--:R-:W-:Y:S01]  /*0a20*/  UMOV UR6, 0x400 ;  /* 0x0000040000067882 */ /* 0x008fe20000000000 */
[----:B------:R-:W-:Y:S01]  /*0a30*/  UMOV UR4, 0x20 ;  /* 0x0000002000047882 */ /* 0x000fe20000000000 */
[----:B------:R-:W-:Y:S02]  /*0a40*/  ULEA UR6, UR48, UR6, 0x18 ;  /* 0x0000000630067291 */ /* 0x000fe4000f8ec0ff */
[----:B------:R-:W-:-:S04]  /*0a50*/  UIADD3 UR4, UPT, UPT, -UR4, 0x100000, URZ ;  /* 0x0010000004047890 */ /* 0x000fc8000fffe1ff */
[----:B------:R-:W-:Y:S02]  /*0a60*/  USHF.L.U32 UR5, UR4, 0xb, URZ ;  /* 0x0000000b04057899 */ /* 0x000fe400080006ff */
[----:B------:R-:W-:Y:S01]  /*0a70*/  USHF.L.U32 UR4, UR4, 0x1, URZ ;  /* 0x0000000104047899 */ /* 0x000fe200080006ff */
[----:B------:R-:W-:Y:S01]  /*0a80*/  ELECT P0, URZ, PT ;  /* 0x0000000000ff782f */ /* 0x000fe20003800000 */
[----:B------:R-:W2:Y:S10]  /*0a90*/  FENCE.VIEW.ASYNC.S ;  /* 0x00000000000073c6 */ /* 0x000eb40000000000 */
[----:B--2---:R2:W3:Y:S01]  /*0aa0*/  SYNCS.EXCH.64 URZ, [UR6+0x120], UR4 ;  /* 0x0001200406ff75b2 */ /* 0x0044e20008000100 */
[----:B------:R2:W1:Y:S01]  /*0ab0*/  SYNCS.EXCH.64 URZ, [UR6+0x128], UR4 ;  /* 0x0001280406ff75b2 */ /* 0x0004620008000100 */
[----:B------:R-:W-:Y:S01]  /*0ac0*/  NOP ;  /* 0x0000000000007918 */ /* 0x000fe20000000000 */
.L_x_12:
[----:B------:R-:W4:Y:S01]  /*0ad0*/  SHFL.IDX PT, R0, R159, RZ, 0x1f ;  /* 0x00001fff9f007589 */ /* 0x000f2200000e0000 */
[----:B------:R-:W-:Y:S01]  /*0ae0*/  NOP ;  /* 0x0000000000007918 */ /* 0x000fe20000000000 */
[----:B----4-:R-:W-:-:S13]  /*0af0*/  ISETP.NE.AND P0, PT, R0, 0x4, PT ;  /* 0x000000040000780c */ /* 0x010fda0003f05270 */
[----:B------:R-:W-:Y:S05]  /*0b00*/  @P0 BRA `(.L_x_13) ;  /* 0x0000000000480947 */ /* 0x000fea0003800000 */
[----:B--23--:R-:W-:Y:S01]  /*0b10*/  UMOV UR4, 0x720 ;  /* 0x0000072000047882 */ /* 0x00cfe20000000000 */
[----:B------:R-:W-:Y:S01]  /*0b20*/  UMOV UR6, 0x400 ;  /* 0x0000040000067882 */ /* 0x000fe20000000000 */
[----:B------:R-:W-:Y:S01]  /*0b30*/  USEL UR4, UR4, 0x620, UP4 ;  /* 0x0000062004047887 */ /* 0x000fe2000a000000 */
        /* <DEDUP_REMOVED lines=9> */
[----:B------:R-:W2:Y:S02]  /*0bd0*/  FENCE.VIEW.ASYNC.S ;  /* 0x00000000000073c6 */ /* 0x000ea40000000000 */
[----:B--2---:R4:W2:Y:S08]  /*0be0*/  SYNCS.EXCH.64 URZ, [UR6+0x130], UR8 ;  /* 0x0001300806ff75b2 */ /* 0x0048b00008000100 */
[----:B------:R4:W3:Y:S01]  /*0bf0*/  SYNCS.EXCH.64 URZ, [UR6+0x140], UR4 ;  /* 0x0001400406ff75b2 */ /* 0x0008e20008000100 */
[----:B------:R4:W1:Y:S01]  /*0c00*/  SYNCS.EXCH.64 URZ, [UR6+0x138], UR8 ;  /* 0x0001380806ff75b2 */ /* 0x0008620008000100 */
[----:B------:R4:W1:Y:S02]  /*0c10*/  SYNCS.EXCH.64 URZ, [UR6+0x148], UR4 ;  /* 0x0001480406ff75b2 */ /* 0x0008640008000100 */
[----:B----4-:R-:W-:Y:S01]  /*0c20*/  NOP ;  /* 0x0000000000007918 */ /* 0x010fe20000000000 */
.L_x_13:
[----:B------:R-:W4:Y:S01]  /*0c30*/  SHFL.IDX PT, R0, R159, RZ, 0x1f ;  /* 0x00001fff9f007589 */ /* 0x000f2200000e0000 */
[----:B------:R-:W-:Y:S01]  /*0c40*/  NOP ;  /* 0x0000000000007918 */ /* 0x000fe20000000000 */
[----:B----4-:R-:W-:-:S13]  /*0c50*/  ISETP.NE.AND P0, PT, R0, 0x5, PT ;  /* 0x000000050000780c */ /* 0x010fda0003f05270 */
[----:B------:R-:W-:Y:S05]  /*0c60*/  @P0 BRA `(.L_x_14) ;  /* 0x0000000000540947 */ /* 0x000fea0003800000 */
[----:B--23--:R-:W-:Y:S01]  /*0c70*/  UMOV UR4, 0x400 ;  /* 0x0000040000047882 */ /* 0x00cfe20000000000 */
        /* <DEDUP_REMOVED lines=14> */
[----:B------:R4:W1:Y:S01]  /*0d60*/  SYNCS.EXCH.64 URZ, [UR4+0x178], UR8 ;  /* 0x0001780804ff75b2 */ /* 0x0008620008000100 */
[----:B------:R4:W1:Y:S01]  /*0d70*/  SYNCS.EXCH.64 URZ, [UR4+0x160], UR6 ;  /* 0x0001600604ff75b2 */ /* 0x0008620008000100 */
[----:B------:R4:W1:Y:S01]  /*0d80*/  SYNCS.EXCH.64 URZ, [UR4+0x180], UR8 ;  /* 0x0001800804ff75b2 */ /* 0x0008620008000100 */
[----:B------:R4:W1:Y:S01]  /*0d90*/  SYNCS.EXCH.64 URZ, [UR4+0x168], UR6 ;  /* 0x0001680604ff75b2 */ /* 0x0008620008000100 */
[----:B------:R4:W1:Y:S02]  /*0da0*/  SYNCS.EXCH.64 URZ, [UR4+0x188], UR8 ;  /* 0x0001880804ff75b2 */ /* 0x0008640008000100 */
[----:B----4-:R-:W-:Y:S01]  /*0db0*/  NOP ;  /* 0x0000000000007918 */ /* 0x010fe20000000000 */
.L_x_14:
[----:B------:R-:W4:Y:S01]  /*0dc0*/  SHFL.IDX PT, R0, R159, RZ, 0x1f ;  /* 0x00001fff9f007589 */ /* 0x000f2200000e0000 */
[----:B------:R-:W-:Y:S01]  /*0dd0*/  ISETP.NE.OR P1, PT, RZ, UR21, !P1 ;  /* 0x00000015ff007c0c */ /* 0x000fe2000cf25670 */
[----:B------:R-:W-:Y:S01]  /*0de0*/  NOP ;  /* 0x0000000000007918 */ /* 0x000fe20000000000 */
[----:B----4-:R-:W-:-:S13]  /*0df0*/  ISETP.NE.AND P0, PT, R0, 0x3, PT ;  /* 0x000000030000780c */ /* 0x010fda0003f05270 */
[----:B------:R-:W-:Y:S05]  /*0e00*/  @P0 BRA `(.L_x_15) ;  /* 0x0000000000340947 */ /* 0x000fea0003800000 */
[----:B--23--:R-:W-:Y:S01]  /*0e10*/  UMOV UR4, 0x400 ;  /* 0x0000040000047882 */ /* 0x00cfe20000000000 */
[----:B------:R-:W-:Y:S01]  /*0e20*/  UMOV UR6, 0x20 ;  /* 0x0000002000067882 */ /* 0x000fe20000000000 */
[----:B------:R-:W-:Y:S02]  /*0e30*/  ULEA UR4, UR48, UR4, 0x18 ;  /* 0x0000000430047291 */ /* 0x000fe4000f8ec0ff */
[----:B------:R-:W-:-:S04]  /*0e40*/  UIADD3 UR6, UPT, UPT, -UR6, 0x100000, URZ ;  /* 0x0010000006067890 */ /* 0x000fc8000fffe1ff */
[----:B------:R-:W-:Y:S02]  /*0e50*/  USHF.L.U32 UR7, UR6, 0xb, URZ ;  /* 0x0000000b06077899 */ /* 0x000fe400080006ff */
[----:B------:R-:W-:Y:S01]  /*0e60*/  USHF.L.U32 UR6, UR6, 0x1, URZ ;  /* 0x0000000106067899 */ /* 0x000fe200080006ff */
[----:B------:R-:W-:Y:S01]  /*0e70*/  ELECT P0, URZ, PT ;  /* 0x0000000000ff782f */ /* 0x000fe20003800000 */
[----:B------:R-:W2:Y:S10]  /*0e80*/  FENCE.VIEW.ASYNC.S ;  /* 0x00000000000073c6 */ /* 0x000eb40000000000 */
[----:B--2---:R4:W2:Y:S01]  /*0e90*/  SYNCS.EXCH.64 URZ, [UR4+0x190], UR6 ;  /* 0x0001900604ff75b2 */ /* 0x0048a20008000100 */
[----:B------:R4:W3:Y:S01]  /*0ea0*/  SYNCS.EXCH.64 URZ, [UR4+0x1a0], UR6 ;  /* 0x0001a00604ff75b2 */ /* 0x0008e20008000100 */
[----:B------:R4:W1:Y:S01]  /*0eb0*/  SYNCS.EXCH.64 URZ, [UR4+0x198], UR6 ;  /* 0x0001980604ff75b2 */ /* 0x0008620008000100 */
[----:B------:R4:W1:Y:S02]  /*0ec0*/  SYNCS.EXCH.64 URZ, [UR4+0x1a8], UR6 ;  /* 0x0001a80604ff75b2 */ /* 0x0008640008000100 */
[----:B----4-:R-:W-:Y:S01]  /*0ed0*/  NOP ;  /* 0x0000000000007918 */ /* 0x010fe20000000000 */
.L_x_15:
[----:B------:R-:W-:Y:S01]  /*0ee0*/  VOTEU.ALL UP0, P1 ;  /* 0x0000000000ff7886 */ /* 0x000fe20000800000 */
[----:B--23--:R-:W-:Y:S01]  /*0ef0*/  UMOV UR4, 0x20 ;  /* 0x0000002000047882 */ /* 0x00cfe20000000000 */
[----:B------:R-:W2:Y:S01]  /*0f00*/  LDCU UR7, c[0x0][0x36c] ;  /* 0x00006d80ff0777ac */ /* 0x000ea20008000800 */
[----:B------:R-:W-:Y:S01]  /*0f10*/  NOP ;  /* 0x0000000000007918 */ /* 0x000fe20000000000 */
[----:B------:R-:W-:Y:S01]  /*0f20*/  LOP3.LUT R0, R170, 0x1f, RZ, 0xc0, !PT ;  /* 0x0000001faa007812 */ /* 0x000fe200078ec0ff */
[----:B------:R-:W-:Y:S01]  /*0f30*/  @!UP0 UMOV UR6, 0x400 ;  /* 0x0000040000068882 */ /* 0x000fe20000000000 */
[----:B------:R-:W-:-:S04]  /*0f40*/  @!UP0 UIADD3 UR4, UPT, UPT, -UR4, 0x100000, URZ ;  /* 0x0010000004048890 */ /* 0x000fc8000fffe1ff */
[----:B------:R-:W-:Y:S02]  /*0f50*/  @!UP0 USHF.L.U32 UR5, UR4, 0xb, URZ ;  /* 0x0000000b04058899 */ /* 0x000fe400080006ff */
[----:B------:R-:W-:Y:S02]  /*0f60*/  @!UP0 USHF.L.U32 UR4, UR4, 0x1, URZ ;  /* 0x0000000104048899 */ /* 0x000fe400080006ff */
[----:B------:R-:W-:Y:S01]  /*0f70*/  @!UP0 ULEA UR6, UR48, UR6, 0x18 ;  /* 0x0000000630068291 */ /* 0x000fe2000f8ec0ff */
[----:B------:R-:W-:Y:S01]  /*0f80*/  VOTEU.ALL UP0, P1 ;  /* 0x0000000000ff7886 */ /* 0x000fe20000800000 */
[----:B------:R-:W-:Y:S02]  /*0f90*/  UISETP.NE.AND UP5, UPT, UR21, URZ, UPT ;  /* 0x000000ff1500728c */ /* 0x000fe4000bfa5270 */
[----:B--2---:R-:W-:Y:S01]  /*0fa0*/  UISETP.EQ.U32.AND UP6, UPT, UR7, 0x1, UPT ;  /* 0x000000010700788c */ /* 0x004fe2000bfc2070 */
[----:B------:R-:W2:Y:S07]  /*0fb0*/  FENCE.VIEW.ASYNC.S ;  /* 0x00000000000073c6 */ /* 0x000eae0000000000 */
[----:B--2---:R2:W3:Y:S01]  /*0fc0*/  @!UP0 SYNCS.EXCH.64 URZ, [UR6+0x1b0], UR4 ;  /* 0x0001b00406ff85b2 */ /* 0x0044e20008000100 */
[----:B------:R-:W-:Y:S05]  /*0fd0*/  BRA.U !UP6, `(.L_x_16) ;  /* 0x000000010e087547 */ /* 0x000fea000b800000 */
[----:B-1-3--:R-:W-:Y:S01]  /*0fe0*/  UCGABAR_ARV ;  /* 0x00000000000079c7 */ /* 0x00afe20008000000 */
[----:B------:R-:W-:Y:S05]  /*0ff0*/  BRA `(.L_x_17) ;  /* 0x0000000000047947 */ /* 0x000fea0003800000 */
.L_x_16:
[----:B-1-3--:R-:W-:Y:S01]  /*1000*/  NOP ;  /* 0x0000000000007918 */ /* 0x00afe20000000000 */
.L_x_17:
[----:B------:R-:W1:Y:S01]  /*1010*/  S2UR UR25, SR_CTAID.X ;  /* 0x00000000001979c3 */ /* 0x000e620000002500 */
[----:B------:R-:W-:-:S05]  /*1020*/  CS2R.32 R3, SR_CgaSize ;  /* 0x0000000000037805 */ /* 0x000fca0000008a00 */
[----:B------:R-:W-:-:S05]  /*1030*/  IMAD R3, R3, -0xa0, RZ ;  /* 0xffffff6003037824 */ /* 0x000fca00078e02ff */
[----:B--2---:R-:W-:-:S14]  /*1040*/  R2UR UR5, R3 ;  /* 0x00000000030572ca */ /* 0x004fdc00000e0000 */
[----:B------:R-:W2:Y:S01]  /*1050*/  LDCU UR5, c[0x0][UR5+0x2b0] ;  /* 0x00005600050577ac */ /* 0x000ea20008000800 */
[----:B------:R-:W-:-:S05]  /*1060*/  CS2R.32 R3, SR_CgaSize ;  /* 0x0000000000037805 */ /* 0x000fca0000008a00 */
[----:B------:R-:W-:-:S05]  /*1070*/  IMAD R3, R3, -0xa0, RZ ;  /* 0xffffff6003037824 */ /* 0x000fca00078e02ff */
[----:B------:R-:W-:-:S14]  /*1080*/  R2UR UR4, R3 ;  /* 0x00000000030472ca */ /* 0x000fdc00000e0000 */
[----:B------:R-:W3:Y:S01]  /*1090*/  LDCU UR4, c[0x0][UR4+0x2b4] ;  /* 0x00005680040477ac */ /* 0x000ee20008000800 */
[----:B------:R-:W4:Y:S01]  /*10a0*/  S2UR UR32, SR_CTAID.Y ;  /* 0x00000000002079c3 */ /* 0x000f220000002600 */
[----:B------:R-:W-:-:S05]  /*10b0*/  CS2R.32 R3, SR_CgaSize ;  /* 0x0000000000037805 */ /* 0x000fca0000008a00 */
[----:B------:R-:W-:-:S05]  /*10c0*/  IMAD R3, R3, -0xa0, RZ ;  /* 0xffffff6003037824 */ /* 0x000fca00078e02ff */
[----:B------:R-:W-:-:S14]  /*10d0*/  R2UR UR59, R3 ;  /* 0x00000000033b72ca */ /* 0x000fdc00000e0000 */
[----:B------:R-:W3:Y:S01]  /*10e0*/  LDCU UR59, c[0x0][UR59+0x2a0] ;  /* 0x000054003b3b77ac */ /* 0x000ee20008000800 */
[----:B------:R-:W-:-:S05]  /*10f0*/  CS2R.32 R3, SR_CgaSize ;  /* 0x0000000000037805 */ /* 0x000fca0000008a00 */
[----:B------:R-:W-:-:S05]  /*1100*/  IMAD R3, R3, -0xa0, RZ ;  /* 0xffffff6003037824 */ /* 0x000fca00078e02ff */
[----:B------:R-:W-:-:S14]  /*1110*/  R2UR UR62, R3 ;  /* 0x00000000033e72ca */ /* 0x000fdc00000e0000 */
[----:B------:R-:W3:Y:S01]  /*1120*/  LDCU UR62, c[0x0][UR62+0x2a4] ;  /* 0x000054803e3e77ac */ /* 0x000ee20008000800 */
[----:B------:R-:W-:Y:S01]  /*1130*/  UISETP.GT.U32.AND UP0, UPT, UR33, 0xffff, UPT ;  /* 0x0000ffff2100788c */ /* 0x000fe2000bf04070 */
[----:B------:R-:W3:Y:S01]  /*1140*/  LDCU UR22, c[0x0][0xb24] ;  /* 0x00016480ff1677ac */ /* 0x000ee20008000800 */
[----:B------:R-:W3:Y:S01]  /*1150*/  LDCU UR42, c[0x0][0xb24] ;  /* 0x00016480ff2a77ac */ /* 0x000ee20008000800 */
[----:B-1----:R-:W-:Y:S01]  /*1160*/  I2FP.F32.U32 R3, UR25 ;  /* 0x0000001900037c45 */ /* 0x002fe20008201000 */
[----:B------:R-:W1:Y:S04]  /*1170*/  LDCU UR26, c[0x0][0xb30] ;  /* 0x00016600ff1a77ac */ /* 0x000e680008000800 */
[----:B--2---:R-:W-:Y:S01]  /*1180*/  FMUL R3, R3, UR5 ;  /* 0x0000000503037c20 */ /* 0x004fe20008400000 */
[----:B------:R-:W-:Y:S01]  /*1190*/  USEL UR5, UR33, 0xffff, !UP0 ;  /* 0x0000ffff21057887 */ /* 0x000fe2000c000000 */
[----:B----4-:R-:W-:Y:S01]  /*11a0*/  I2FP.F32.U32 R2, UR32 ;  /* 0x0000002000027c45 */ /* 0x010fe20008201000 */
[----:B------:R-:W-:-:S03]  /*11b0*/  USHF.L.U32 UR28, UR48, 0x9, URZ ;  /* 0x00000009301c7899 */ /* 0x000fc600080006ff */
[----:B------:R-:W2:Y:S01]  /*11c0*/  F2I.U32.TRUNC.NTZ R3, R3 ;  /* 0x0000000300037305 */ /* 0x000ea2000020f000 */
[----:B------:R-:W-:Y:S01]  /*11d0*/  ULOP3.LUT UR24, UR5, 0xffff, URZ, 0xc0, !UPT ;  /* 0x0000ffff05187892 */ /* 0x000fe2000f8ec0ff */
[----:B---3--:R-:W-:-:S06]  /*11e0*/  FMUL R2, R2, UR4 ;  /* 0x0000000402027c20 */ /* 0x008fcc0008400000 */
[----:B------:R-:W3:Y:S01]  /*11f0*/  F2I.U32.TRUNC.NTZ R2, R2 ;  /* 0x0000000200027305 */ /* 0x000ee2000020f000 */
[----:B--2---:R-:W-:Y:S02]  /*1200*/  R2UR UR4, R3 ;  /* 0x00000000030472ca */ /* 0x004fe400000e0000 */
[----:B------:R-:W-:Y:S02]  /*1210*/  PRMT R3, RZ, 0x7610, R3 ;  /* 0x00007610ff037816 */ /* 0x000fe40000000003 */
[----:B---3--:R-:W-:Y:S02]  /*1220*/  R2UR UR6, R2 ;  /* 0x00000000020672ca */ /* 0x008fe400000e0000 */
[----:B------:R-:W-:-:S07]  /*1230*/  PRMT R2, RZ, 0x7610, R2 ;  /* 0x00007610ff027816 */ /* 0x000fce0000000002 */
[----:B------:R-:W-:-:S04]  /*1240*/  UIADD3 UR5, UPT, UPT, -UR4, URZ, URZ ;  /* 0x000000ff04057290 */ /* 0x000fc8000fffe1ff */
[----:B------:R-:W-:Y:S02]  /*1250*/  UIMAD UR59, UR59, UR5, UR25 ;  /* 0x000000053b3b72a4 */ /* 0x000fe4000f8e0219 */
[----:B------:R-:W-:-:S04]  /*1260*/  UIADD3 UR4, UPT, UPT, -UR6, URZ, URZ ;  /* 0x000000ff06047290 */ /* 0x000fc8000fffe1ff */
[----:B------:R-:W-:Y:S01]  /*1270*/  UIMAD UR62, UR62, UR4, UR32 ;  /* 0x000000043e3e72a4 */ /* 0x000fe2000f8e0220 */
[----:B-1----:R-:W-:Y:S11]  /*1280*/  BRA.U UP5, `(.L_x_18) ;  /* 0x0000000105647547 */ /* 0x002ff6000b800000 */
[----:B------:R-:W-:Y:S02]  /*1290*/  UISETP.NE.AND UP0, UPT, UR62, URZ, UPT ;  /* 0x000000ff3e00728c */ /* 0x000fe4000bf05270 */
[----:B------:R-:W-:Y:S02]  /*12a0*/  ULOP3.LUT UR4, UR59, 0x2, URZ, 0x3c, !UPT ;  /* 0x000000023b047892 */ /* 0x000fe4000f8e3cff */
[----:B------:R-:W-:Y:S02]  /*12b0*/  UISETP.GT.U32.AND UP2, UPT, UR59, 0x1, UP0 ;  /* 0x000000013b00788c */ /* 0x000fe40008744070 */
[----:B------:R-:W-:Y:S02]  /*12c0*/  ULOP3.LUT UR5, UR59, 0x4, URZ, 0x3c, !UPT ;  /* 0x000000043b057892 */ /* 0x000fe4000f8e3cff */
[----:B------:R-:W-:Y:S02]  /*12d0*/  USEL UR8, URZ, 0x1, UP2 ;  /* 0x00000001ff087887 */ /* 0x000fe40009000000 */
[----:B------:R-:W-:-:S02]  /*12e0*/  USEL UR7, URZ, 0x2, UP2 ;  /* 0x00000002ff077887 */ /* 0x000fc40009000000 */
[----:B------:R-:W-:Y:S02]  /*12f0*/  UISETP.GT.U32.AND UP2, UPT, UR4, 0x1, UP0 ;  /* 0x000000010400788c */ /* 0x000fe40008744070 */
[----:B------:R-:W-:Y:S02]  /*1300*/  ULOP3.LUT UR4, UR59, 0x6, URZ, 0x3c, !UPT ;  /* 0x000000063b047892 */ /* 0x000fe4000f8e3cff */
[----:B------:R-:W-:Y:S02]  /*1310*/  USEL UR6, URZ, 0x4, UP2 ;  /* 0x00000004ff067887 */ /* 0x000fe40009000000 */
[----:B------:R-:W-:Y:S02]  /*1320*/  USEL UR9, URZ, 0x8, UP2 ;  /* 0x00000008ff097887 */ /* 0x000fe40009000000 */
[----:B------:R-:W-:Y:S02]  /*1330*/  UISETP.GT.U32.AND UP2, UPT, UR5, 0x1, UP0 ;  /* 0x000000010500788c */ /* 0x000fe40008744070 */
[----:B------:R-:W-:-:S02]  /*1340*/  UISETP.GT.U32.AND UP0, UPT, UR4, 0x1, UP0 ;  /* 0x000000010400788c */ /* 0x000fc40008704070 */
[----:B------:R-:W-:Y:S02]  /*1350*/  USEL UR4, URZ, 0x10, UP2 ;  /* 0x00000010ff047887 */ /* 0x000fe40009000000 */
[----:B------:R-:W-:Y:S02]  /*1360*/  UIADD3 UR5, UPT, UPT, UR6, UR7, UR8 ;  /* 0x0000000706057290 */ /* 0x000fe4000fffe008 */
[----:B------:R-:W-:Y:S02]  /*1370*/  USEL UR7, URZ, 0x40, UP0 ;  /* 0x00000040ff077887 */ /* 0x000fe40008000000 */
[----:B------:R-:W-:Y:S02]  /*1380*/  USEL UR8, URZ, 0x20, UP2 ;  /* 0x00000020ff087887 */ /* 0x000fe40009000000 */
[----:B------:R-:W-:Y:S02]  /*1390*/  UIADD3 UR5, UPT, UPT, UR4, UR5, UR9 ;  /* 0x0000000504057290 */ /* 0x000fe4000fffe009 */
[----:B------:R-:W-:-:S02]  /*13a0*/  ULOP3.LUT UR4, UR59, 0xfffffffe, URZ, 0xc0, !UPT ;  /* 0xfffffffe3b047892 */ /* 0x000fc4000f8ec0ff */
[----:B------:R-:W-:Y:S02]  /*13b0*/  USEL UR6, URZ, 0x80, UP0 ;  /* 0x00000080ff067887 */ /* 0x000fe40008000000 */
[----:B------:R-:W-:-:S03]  /*13c0*/  UIADD3 UR5, UPT, UPT, UR7, UR5, UR8 ;  /* 0x0000000507057290 */ /* 0x000fc6000fffe008 */
[----:B------:R-:W-:Y:S01]  /*13d0*/  UMOV UR7, 0x3 ;  /* 0x0000000300077882 */ /* 0x000fe20000000000 */
[----:B------:R-:W-:Y:S02]  /*13e0*/  UIADD3 UR5, UPT, UPT, UR5, UR6, URZ ;  /* 0x0000000605057290 */ /* 0x000fe4000fffe0ff */
[----:B------:R-:W-:-:S04]  /*13f0*/  USHF.L.U32 UR4, UR7, UR4, URZ ;  /* 0x0000000407047299 */ /* 0x000fc800080006ff */
[----:B------:R-:W-:Y:S02]  /*1400*/  MOV R3, UR5 ;  /* 0x0000000500037c02 */ /* 0x000fe40008000f00 */
[----:B------:R-:W-:-:S07]  /*1410*/  MOV R2, UR4 ;  /* 0x0000000400027c02 */ /* 0x000fce0008000f00 */
.L_x_18:
[----:B------:R-:W1:Y:S01]  /*1420*/  S2UR UR36, SR_CTAID.Z ;  /* 0x00000000002479c3 */ /* 0x000e620000002700 */
[----:B------:R-:W-:Y:S01]  /*1430*/  UISETP.GE.AND UP0, UPT, UR22, 0x1, UPT ;  /* 0x000000011600788c */ /* 0x000fe2000bf06270 */
[----:B------:R-:W-:Y:S01]  /*1440*/  UMOV UR27, 0x55 ;  /* 0x00000055001b7882 */ /* 0x000fe20000000000 */
[----:B------:R-:W-:-:S07]  /*1450*/  UMOV UR20, UR25 ;  /* 0x0000001900147c82 */ /* 0x000fce0008000000 */
[----:B------:R-:W-:Y:S05]  /*1460*/  BRA.U !UP0, `(.L_x_19) ;  /* 0x0000000108d47547 */ /* 0x000fea000b800000 */
[----:B------:R-:W2:Y:S01]  /*1470*/  LDCU.128 UR16, c[0x0][0xb10] ;  /* 0x00016200ff1077ac */ /* 0x000ea20008000c00 */
[----:B------:R-:W3:Y:S01]  /*1480*/  LDCU UR13, c[0x0][0x370] ;  /* 0x00006e00ff0d77ac */ /* 0x000ee20008000800 */
[----:B------:R-:W4:Y:S01]  /*1490*/  LDCU UR8, c[0x0][0x374] ;  /* 0x00006e80ff0877ac */ /* 0x000f220008000800 */
[----:B------:R-:W1:Y:S01]  /*14a0*/  LDCU UR23, c[0x0][0xb0c] ;  /* 0x00016180ff1777ac */ /* 0x000e620008000800 */
[----:B------:R-:W1:Y:S01]  /*14b0*/  LDCU UR20, c[0x0][0xb20] ;  /* 0x00016400ff1477ac */ /* 0x000e620008000800 */
[----:B--2---:R-:W-:Y:S01]  /*14c0*/  UIMAD.WIDE.U32 UR4, UR25, UR16, URZ ;  /* 0x00000010190472a5 */ /* 0x004fe2000f8e00ff */
[----:B------:R-:W2:Y:S01]  /*14d0*/  LDCU.64 UR14, c[0x0][0xb28] ;  /* 0x00016500ff0e77ac */ /* 0x000ea20008000a00 */
[----:B------:R-:W-:-:S05]  /*14e0*/  UISETP.NE.AND UP3, UPT, UR18, 0x1, UPT ;  /* 0x000000011200788c */ /* 0x000fca000bf65270 */
[----:B------:R-:W-:Y:S01]  /*14f0*/  UMOV UR4, UR5 ;  /* 0x0000000500047c82 */ /* 0x000fe20008000000 */
[----:B---3--:R-:W-:Y:S02]  /*1500*/  UIMAD.WIDE.U32 UR6, UR13, UR16, URZ ;  /* 0x000000100d0672a5 */ /* 0x008fe4000f8e00ff */
[----:B------:R-:W-:Y:S02]  /*1510*/  USHF.R.U32.HI UR9, URZ, UR17, UR4 ;  /* 0x00000011ff097299 */ /* 0x000fe40008011604 */
[----:B----4-:R-:W-:Y:S02]  /*1520*/  UIMAD.WIDE.U32 UR4, UR8, UR19, URZ ;  /* 0x00000013080472a5 */ /* 0x010fe4000f8e00ff */
[----:B-1----:R-:W-:Y:S01]  /*1530*/  UISETP.NE.AND UP0, UPT, UR23, 0x1, UPT ;  /* 0x000000011700788c */ /* 0x002fe2000bf05270 */
[----:B------:R-:W-:Y:S01]  /*1540*/  UMOV UR6, UR7 ;  /* 0x0000000700067c82 */ /* 0x000fe20008000000 */
[----:B------:R-:W-:-:S03]  /*1550*/  UISETP.NE.AND UP2, UPT, UR22, 0x1, UPT ;  /* 0x000000011600788c */ /* 0x000fc6000bf45270 */
[----:B------:R-:W-:Y:S01]  /*1560*/  UMOV UR4, UR5 ;  /* 0x0000000500047c82 */ /* 0x000fe20008000000 */
[----:B------:R-:W-:Y:S02]  /*1570*/  USEL UR12, UR25, UR9, !UP0 ;  /* 0x00000009190c7287 */ /* 0x000fe4000c000000 */
[----:B------:R-:W-:-:S03]  /*1580*/  @UP3 USHF.R.U32.HI UR8, URZ, UR20, UR4 ;  /* 0x00000014ff083299 */ /* 0x000fc60008011604 */
[----:B------:R-:W-:Y:S02]  /*1590*/  @UP0 USHF.R.U32.HI UR13, URZ, UR17, UR6 ;  /* 0x00000011ff0d0299 */ /* 0x000fe40008011606 */
[----:B------:R-:W-:Y:S02]  /*15a0*/  UIMAD.WIDE.U32 UR6, UR32, UR19, URZ ;  /* 0x00000013200672a5 */ /* 0x000fe4000f8e00ff */
[----:B--2---:R-:W-:Y:S02]  /*15b0*/  UIMAD.WIDE.U32 UR4, UR8, UR14, URZ ;  /* 0x0000000e080472a5 */ /* 0x004fe4000f8e00ff */
[----:B------:R-:W-:-:S03]  /*15c0*/  UIMAD.WIDE.U32 UR10, UR13, UR14, URZ ;  /* 0x0000000e0d0a72a5 */ /* 0x000fc6000f8e00ff */
[----:B------:R-:W-:Y:S02]  /*15d0*/  UMOV UR6, UR7 ;  /* 0x0000000700067c82 */ /* 0x000fe40008000000 */
[----:B------:R-:W-:Y:S01]  /*15e0*/  UMOV UR4, UR5 ;  /* 0x0000000500047c82 */ /* 0x000fe20008000000 */
[----:B------:R-:W-:Y:S02]  /*15f0*/  USHF.R.U32.HI UR6, URZ, UR20, UR6 ;  /* 0x00000014ff067299 */ /* 0x000fe40008011606 */
[----:B------:R-:W-:Y:S01]  /*1600*/  @UP2 USHF.R.U32.HI UR8, URZ, UR15, UR4 ;  /* 0x0000000fff082299 */ /* 0x000fe20008011604 */
[----:B------:R-:W-:Y:S01]  /*1610*/  UMOV UR5, UR11 ;  /* 0x0000000b00057c82 */ /* 0x000fe20008000000 */
[----:B------:R-:W-:Y:S02]  /*1620*/  USEL UR4, UR32, UR6, !UP3 ;  /* 0x0000000620047287 */ /* 0x000fe4000d800000 */
[----:B------:R-:W-:Y:S02]  /*1630*/  @UP2 USHF.R.U32.HI UR13, URZ, UR15, UR5 ;  /* 0x0000000fff0d2299 */ /* 0x000fe40008011605 */
[----:B------:R-:W-:-:S02]  /*1640*/  UIMAD UR5, UR8, UR22, URZ ;  /* 0x00000016080572a4 */ /* 0x000fc4000f8e02ff */
[----:B------:R-:W-:Y:S02]  /*1650*/  UIMAD UR8, UR13, UR22, URZ ;  /* 0x000000160d0872a4 */ /* 0x000fe4000f8e02ff */
[----:B------:R-:W-:Y:S02]  /*1660*/  UISETP.GE.AND UP0, UPT, UR4, UR5, UPT ;  /* 0x000000050400728c */ /* 0x000fe4000bf06270 */
[----:B------:R-:W-:Y:S02]  /*1670*/  UIMAD.WIDE.U32 UR6, UR4, UR14, URZ ;  /* 0x0000000e040672a5 */ /* 0x000fe4000f8e00ff */
[----:B------:R-:W-:Y:S02]  /*1680*/  UISETP.GE.OR UP0, UPT, UR12, UR8, UP0 ;  /* 0x000000080c00728c */ /* 0x000fe40008706670 */
[----:B------:R-:W-:Y:S02]  /*1690*/  UIMAD.WIDE.U32 UR8, UR12, UR14, URZ ;  /* 0x0000000e0c0872a5 */ /* 0x000fe4000f8e00ff */
[----:B------:R-:W-:Y:S01]  /*16a0*/  UIADD3 UR20, UPT, UPT, -UR12, URZ, URZ ;  /* 0x000000ff0c147290 */ /* 0x000fe2000fffe1ff */
[----:B------:R-:W-:Y:S01]  /*16b0*/  UMOV UR6, UR7 ;  /* 0x0000000700067c82 */ /* 0x000fe20008000000 */
[----:B------:R-:W-:-:S02]  /*16c0*/  UIADD3 UR7, UPT, UPT, -UR4, URZ, URZ ;  /* 0x000000ff04077290 */ /* 0x000fc4000fffe1ff */
[----:B------:R-:W-:-:S03]  /*16d0*/  USHF.R.U32.HI UR6, URZ, UR15, UR6 ;  /* 0x0000000fff067299 */ /* 0x000fc60008011606 */
[----:B------:R-:W-:Y:S01]  /*16e0*/  @!UP0 UMOV UR5, UR9 ;  /* 0x0000000900058c82 */ /* 0x000fe20008000000 */
[----:B------:R-:W-:Y:S02]  /*16f0*/  UIMAD UR32, UR18, UR7, UR32 ;  /* 0x00000007122072a4 */ /* 0x000fe4000f8e0220 */
[----:B------:R-:W-:Y:S02]  /*1700*/  USEL UR6, UR4, UR6, !UP2 ;  /* 0x0000000604067287 */ /* 0x000fe4000d000000 */
[----:B------:R-:W-:Y:S02]  /*1710*/  @!UP0 USHF.R.U32.HI UR5, URZ, UR15, UR5 ;  /* 0x0000000fff058299 */ /* 0x000fe40008011605 */
[----:B------:R-:W-:Y:S02]  /*1720*/  UIADD3 UR7, UPT, UPT, -UR6, URZ, URZ ;  /* 0x000000ff06077290 */ /* 0x000fe4000fffe1ff */
[----:B------:R-:W-:Y:S02]  /*1730*/  @!UP0 USEL UR5, UR12, UR5, !UP2 ;  /* 0x000000050c058287 */ /* 0x000fe4000d000000 */
[----:B------:R-:W-:-:S02]  /*1740*/  UIMAD UR7, UR22, UR7, UR4 ;  /* 0x00000007160772a4 */ /* 0x000fc4000f8e0204 */
[----:B------:R-:W-:Y:S02]  /*1750*/  @!UP0 UIADD3 UR6, UPT, UPT, UR6, -UR5, URZ ;  /* 0x8000000506068290 */ /* 0x000fe4000fffe0ff */
[----:B------:R-:W-:Y:S02]  /*1760*/  @!UP0 UIMAD UR7, UR7, UR13, UR5 ;  /* 0x0000000d070782a4 */ /* 0x000fe4000f8e0205 */
[----:B------:R-:W-:Y:S02]  /*1770*/  @!UP0 UIMAD UR4, UR6, UR22, UR12 ;  /* 0x00000016060482a4 */ /* 0x000fe4000f8e020c */
[----:B------:R-:W-:Y:S02]  /*1780*/  UIMAD UR20, UR23, UR20, UR25 ;  /* 0x00000014171472a4 */ /* 0x000fe4000f8e0219 */
[----:B------:R-:W-:Y:S01]  /*1790*/  UIMAD UR32, UR4, UR18, UR32 ;  /* 0x00000012042072a4 */ /* 0x000fe2000f8e0220 */
[----:B------:R-:W-:Y:S02]  /*17a0*/  @!UP0 UMOV UR12, UR7 ;  /* 0x00000007000c8c82 */ /* 0x000fe40008000000 */
[----:B------:R-:W-:-:S12]  /*17b0*/  UIMAD UR20, UR12, UR23, UR20 ;  /* 0x000000170c1472a4 */ /* 0x000fd8000f8e0214 */
.L_x_19:
[----:B------:R-:W-:Y:S02]  /*17c0*/  UISETP.NE.AND UP2, UPT, UR26, 0x1, UPT ;  /* 0x000000011a00788c */ /* 0x000fe4000bf45270 */
[----:B------:R-:W-:Y:S02]  /*17d0*/  UISETP.NE.AND UP0, UPT, UR21, 0x2, UPT ;  /* 0x000000021500788c */ /* 0x000fe4000bf05270 */
[----:B------:R-:W-:Y:S02]  /*17e0*/  ULOP3.LUT UR28, UR28, 0xc00, URZ, 0xc0, !UPT ;  /* 0x00000c001c1c7892 */ /* 0x000fe4000f8ec0ff */
[----:B------:R-:W-:-:S03]  /*17f0*/  USHF.L.U32 UR24, UR27, UR24, URZ ;  /* 0x000000181b187299 */ /* 0x000fc600080006ff */
[----:B------:R-:W-:Y:S09]  /*1800*/  BRA.U UP2, `(.L_x_20) ;  /* 0x0000000102407547 */ /* 0x000ff2000b800000 */
[----:B------:R-:W2:Y:S01]  /*1810*/  LDCU.128 UR8, c[0x0][0xb10] ;  /* 0x00016200ff0877ac */ /* 0x000ea20008000c00 */
[----:B------:R-:W3:Y:S01]  /*1820*/  LDCU UR12, c[0x0][0xb0c] ;  /* 0x00016180ff0c77ac */ /* 0x000ee20008000800 */
[----:B------:R-:W4:Y:S01]  /*1830*/  LDCU UR13, c[0x0][0xb20] ;  /* 0x00016400ff0d77ac */ /* 0x000f220008000800 */
[----:B--2---:R-:W-:Y:S02]  /*1840*/  UIMAD.WIDE.U32 UR4, UR20, UR8, URZ ;  /* 0x00000008140472a5 */ /* 0x004fe4000f8e00ff */
[----:B------:R-:W-:Y:S02]  /*1850*/  UIMAD.WIDE.U32 UR6, UR32, UR11, URZ ;  /* 0x0000000b200672a5 */ /* 0x000fe4000f8e00ff */
[----:B---3--:R-:W-:Y:S02]  /*1860*/  UISETP.NE.AND UP2, UPT, UR12, 0x1, UPT ;  /* 0x000000010c00788c */ /* 0x008fe4000bf45270 */
[----:B------:R-:W-:-:S03]  /*1870*/  USHF.R.U32.HI UR5, URZ, UR9, UR5 ;  /* 0x00000009ff057299 */ /* 0x000fc60008011605 */
[----:B------:R-:W-:Y:S01]  /*1880*/  UMOV UR4, UR7 ;  /* 0x0000000700047c82 */ /* 0x000fe20008000000 */
[----:B------:R-:W-:Y:S02]  /*1890*/  USEL UR5, UR20, UR5, !UP2 ;  /* 0x0000000514057287 */ /* 0x000fe4000d000000 */
[----:B------:R-:W-:Y:S02]  /*18a0*/  UISETP.NE.AND UP2, UPT, UR10, 0x1, UPT ;  /* 0x000000010a00788c */ /* 0x000fe4000bf45270 */
[----:B----4-:R-:W-:-:S04]  /*18b0*/  USHF.R.U32.HI UR4, URZ, UR13, UR4 ;  /* 0x0000000dff047299 */ /* 0x010fc80008011604 */
[----:B------:R-:W-:-:S04]  /*18c0*/  USEL UR4, UR32, UR4, !UP2 ;  /* 0x0000000420047287 */ /* 0x000fc8000d000000 */
[----:B------:R-:W-:Y:S02]  /*18d0*/  UIADD3 UR6, UPT, UPT, -UR4, UR5, URZ ;  /* 0x0000000504067290 */ /* 0x000fe4000fffe1ff */
[----:B------:R-:W-:Y:S02]  /*18e0*/  UIADD3 UR4, UPT, UPT, UR4, -UR5, URZ ;  /* 0x8000000504047290 */ /* 0x000fe4000fffe0ff */
[----:B------:R-:W-:Y:S02]  /*18f0*/  UIMAD UR32, UR6, UR10, UR32 ;  /* 0x0000000a062072a4 */ /* 0x000fe4000f8e0220 */
[----:B------:R-:W-:-:S12]  /*1900*/  UIMAD UR20, UR4, UR12, UR20 ;  /* 0x0000000c041472a4 */ /* 0x000fd8000f8e0214 */
.L_x_20:
[----:B------:R-:W-:Y:S05]  /*1910*/  BRA.U !UP6, `(.L_x_21) ;  /* 0x000000010e0c7547 */ /* 0x000fea000b800000 */
[----:B------:R-:W-:Y:S01]  /*1920*/  UCGABAR_WAIT ;  /* 0x0000000000007dc7 */ /* 0x000fe20008000000 */
[----:B------:R-:W-:Y:S01]  /*1930*/  CCTL.IVALL ;  /* 0x00000000ff00798f */ /* 0x000fe20002000000 */
[----:B------:R-:W-:Y:S05]  /*1940*/  BRA `(.L_x_22) ;  /* 0x0000000000047947 */ /* 0x000fea0003800000 */
.L_x_21:
[----:B------:R-:W-:Y:S06]  /*1950*/  BAR.SYNC.DEFER_BLOCKING 0x0 ;  /* 0x0000000000007b1d */ /* 0x000fec0000010000 */
.L_x_22:
[----:B------:R-:W-:Y:S05]  /*1960*/  BRA.U UP0, `(.L_x_23) ;  /* 0x0000001900847547 */ /* 0x000fea000b800000 */
[----:B------:R-:W2:Y:S01]  /*1970*/  LDCU UR6, c[0x0][0x38c] ;  /* 0x00007180ff0677ac */ /* 0x000ea20008000800 */
[----:B------:R-:W-:Y:S01]  /*1980*/  PLOP3.LUT P1, PT, PT, PT, UP4, 0x80, 0x8 ;  /* 0x000000000008781c */ /* 0x000fe20003f2f048 */
[----:B------:R-:W-:Y:S01]  /*1990*/  IMAD.MOV.U32 R12, RZ, RZ, 0x1 ;  /* 0x00000001ff0c7424 */ /* 0x000fe200078e00ff */
[----:B------:R-:W-:Y:S01]  /*19a0*/  ISETP.NE.AND P2, PT, R0, RZ, P3 ;  /* 0x000000ff0000720c */ /* 0x000fe20001f45270 */
[----:B------:R-:W-:Y:S01]  /*19b0*/  USHF.L.U32 UR7, UR25, 0x6, URZ ;  /* 0x0000000619077899 */ /* 0x000fe200080006ff */
[----:B------:R-:W-:Y:S01]  /*19c0*/  PLOP3.LUT P1, PT, P1, PT, PT, 0x8, 0x80 ;  /* 0x000000000080781c */ /* 0x000fe20000f2e170 */
[----:B------:R-:W-:Y:S01]  /*19d0*/  UMOV UR13, 0x400 ;  /* 0x00000400000d7882 */ /* 0x000fe20000000000 */
[----:B------:R-:W-:Y:S01]  /*19e0*/  UISETP.NE.AND UP1, UPT, UR21, URZ, UPT ;  /* 0x000000ff1500728c */ /* 0x000fe2000bf25270 */
[----:B------:R-:W-:Y:S01]  /*19f0*/  CS2R R10, SRZ ;  /* 0x00000000000a7805 */ /* 0x000fe2000001ff00 */
[----:B------:R-:W-:Y:S01]  /*1a00*/  ULEA UR13, UR48, UR13, 0x18 ;  /* 0x0000000d300d7291 */ /* 0x000fe2000f8ec0ff */
[----:B------:R-:W-:Y:S01]  /*1a10*/  IMAD.MOV.U32 R9, RZ, RZ, RZ ;  /* 0x000000ffff097224 */ /* 0x000fe200078e00ff */
[----:B------:R-:W3:Y:S01]  /*1a20*/  LDCU UR39, c[0x0][0x370] ;  /* 0x00006e00ff2777ac */ /* 0x000ee20008000800 */
[----:B------:R-:W-:Y:S01]  /*1a30*/  IMAD.MOV.U32 R8, RZ, RZ, 0x1 ;  /* 0x00000001ff087424 */ /* 0x000fe200078e00ff */
[----:B------:R-:W4:Y:S01]  /*1a40*/  LDCU.64 UR26, c[0x0][0x348] ;  /* 0x00006900ff1a77ac */ /* 0x000f220008000a00 */
[----:B--2---:R-:W-:-:S02]  /*1a50*/  UIADD3 UR5, UPT, UPT, UR6, 0x3f, URZ ;  /* 0x0000003f06057890 */ /* 0x004fc4000fffe0ff */
[----:B------:R-:W-:Y:S02]  /*1a60*/  UIADD3 UR46, UPT, UPT, UR6, 0x7e, URZ ;  /* 0x0000007e062e7890 */ /* 0x000fe4000fffe0ff */
[----:B------:R-:W-:Y:S02]  /*1a70*/  USHF.R.S32.HI UR4, URZ, 0x1f, UR5 ;  /* 0x0000001fff047899 */ /* 0x000fe40008011405 */
[----:B------:R-:W-:Y:S02]  /*1a80*/  USHF.L.U32 UR47, UR25, 0x7, URZ ;  /* 0x00000007192f7899 */ /* 0x000fe400080006ff */
[----:B------:R-:W-:Y:S02]  /*1a90*/  ULEA.HI UR4, UR4, UR5, URZ, 0x6 ;  /* 0x0000000504047291 */ /* 0x000fe4000f8f30ff */
[----:B------:R-:W-:Y:S02]  /*1aa0*/  UIADD3 UR5, UPT, UPT, UR6, -0x1, URZ ;  /* 0xffffffff06057890 */ /* 0x000fe4000fffe0ff */
[----:B------:R-:W-:-:S02]  /*1ab0*/  USHF.R.S32.HI UR41, URZ, 0x6, UR4 ;  /* 0x00000006ff297899 */ /* 0x000fc40008011404 */
[----:B------:R-:W-:Y:S02]  /*1ac0*/  UISETP.GE.U32.AND UP2, UPT, UR5, -0x7f, UPT ;  /* 0xffffff810500788c */ /* 0x000fe4000bf46070 */
[----:B------:R-:W-:Y:S02]  /*1ad0*/  UISETP.LT.U32.AND UP0, UPT, UR41, 0x10, UPT ;  /* 0x000000102900788c */ /* 0x000fe4000bf01070 */
[----:B------:R-:W-:Y:S02]  /*1ae0*/  ULOP3.LUT UR5, UR7, 0x40, URZ, 0xc0, !UPT ;  /* 0x0000004007057892 */ /* 0x000fe4000f8ec0ff */
[----:B------:R-:W-:Y:S01]  /*1af0*/  USEL UR40, UR41, 0x10, UP0 ;  /* 0x0000001029287887 */ /* 0x000fe20008000000 */
[----:B------:R-:W2:Y:S03]  /*1b00*/  LDCU UR38, c[0x0][0x374] ;  /* 0x00006e80ff2677ac */ /* 0x000ea60008000800 */
[----:B------:R-:W-:-:S02]  /*1b10*/  UIADD3 UR4, UPT, UPT, UR40, -0x1, URZ ;  /* 0xffffffff28047890 */ /* 0x000fc4000fffe0ff */
[----:B------:R-:W-:Y:S02]  /*1b20*/  @UP2 UIADD3 UR4, UPT, UPT, UR40, URZ, URZ ;  /* 0x000000ff28042290 */ /* 0x000fe4000fffe0ff */
[----:B------:R-:W-:Y:S02]  /*1b30*/  USEL UR21, UR37, 0x2, UP1 ;  /* 0x0000000225157887 */ /* 0x000fe40008800000 */
[----:B------:R-:W-:Y:S02]  /*1b40*/  UIADD3 UR30, UPT, UPT, UR13, 0x28400, UR28 ;  /* 0x000284000d1e7890 */ /* 0x000fe4000fffe01c */
[----:B------:R-:W-:Y:S02]  /*1b50*/  ULEA.HI UR44, UR28, UR5, URZ, 0x1a ;  /* 0x000000051c2c7291 */ /* 0x000fe4000f8fd0ff */
[----:B------:R-:W-:Y:S02]  /*1b60*/  UIADD3 UR45, UPT, UPT, UR41, -UR40, URZ ;  /* 0x80000028292d7290 */ /* 0x000fe4000fffe0ff */
[----:B------:R-:W-:-:S02]  /*1b70*/  UIADD3 UR29, UPT, UPT, UR4, 0x1, URZ ;  /* 0x00000001041d7890 */ /* 0x000fc4000fffe0ff */
[----:B------:R-:W-:Y:S01]  /*1b80*/  UIADD3 UR43, UPT, UPT, -UR4, URZ, URZ ;  /* 0x000000ff042b7290 */ /* 0x000fe2000fffe1ff */
[----:B--234-:R-:W-:-:S11]  /*1b90*/  UMOV UR6, URZ ;  /* 0x000000ff00067c82 */ /* 0x01cfd60008000000 */
.L_x_43:
[----:B------:R-:W-:-:S09]  /*1ba0*/  UISETP.NE.AND UP0, UPT, UR48, URZ, UPT ;  /* 0x000000ff3000728c */ /* 0x000fd2000bf05270 */
[----:B-1----:R-:W-:Y:S05]  /*1bb0*/  BRA.U UP0, `(.L_x_24) ;  /* 0x0000000100287547 */ /* 0x002fea000b800000 */
[----:B------:R-:W-:Y:S02]  /*1bc0*/  LEA R0, R9, UR13, 0x3 ;  /* 0x0000000d09007c11 */ /* 0x000fe4000f8e18ff */
[----:B------:R-:W-:-:S04]  /*1bd0*/  SHF.L.U32 R3, R8, 0x1f, RZ ;  /* 0x0000001f08037819 */ /* 0x000fc800000006ff */
[----:B------:R-:W2:Y:S02]  /*1be0*/  SYNCS.PHASECHK.TRANS64.TRYWAIT P0, [R0+URZ+0x1a0], R3 ;  /* 0x0001a003000075a7 */ /* 0x000ea400080011ff */
[----:B--2---:R-:W-:Y:S05]  /*1bf0*/  @!P0 BRA `(.L_x_25) ;  /* 0x0000007800c88947 */ /* 0x004fea0003800000 */
.L_x_137:
[----:B------:R3:W-:Y:S01]  /*1c00*/  SYNCS.ARRIVE.TRANS64.A1T0 RZ, [R0+URZ+0x190], RZ ;  /* 0x000190ff00ff79a7 */ /* 0x0007e200081000ff */
[----:B------:R-:W-:-:S05]  /*1c10*/  VIADD R9, R9, 0x1 ;  /* 0x0000000109097836 */ /* 0x000fca0000000000 */
[----:B------:R-:W-:-:S04]  /*1c20*/  ISETP.NE.AND P0, PT, R9, 0x2, PT ;  /* 0x000000020900780c */ /* 0x000fc80003f05270 */
[----:B--2---:R-:W-:Y:S02]  /*1c30*/  SEL R3, RZ, 0x1, P0 ;  /* 0x00000001ff037807 */ /* 0x004fe40000000000 */
[----:B------:R-:W-:Y:S02]  /*1c40*/  SEL R9, R9, RZ, P0 ;  /* 0x000000ff09097207 */ /* 0x000fe40000000000 */
[----:B------:R-:W-:-:S07]  /*1c50*/  LOP3.LUT R8, R8, R3, RZ, 0x3c, !PT ;  /* 0x0000000308087212 */ /* 0x000fce00078e3cff */
.L_x_24:
[----:B------:R-:W-:Y:S01]  /*1c60*/  ULEA UR4, UR6, UR13, 0x3 ;  /* 0x0000000d06047291 */ /* 0x000fe2000f8e18ff */
[----:B---3--:R-:W-:Y:S01]  /*1c70*/  SHF.L.U32 R0, R12, 0x1f, RZ ;  /* 0x0000001f0c007819 */ /* 0x008fe200000006ff */
[----:B------:R-:W-:Y:S02]  /*1c80*/  UISETP.GE.U32.AND UP0, UPT, UR46, 0x7f, UPT ;  /* 0x0000007f2e00788c */ /* 0x000fe4000bf06070 */
[----:B------:R-:W-:Y:S01]  /*1c90*/  ULEA UR19, UR32, UR44, 0x7 ;  /* 0x0000002c20137291 */ /* 0x000fe2000f8e38ff */
[----:B------:R-:W-:-:S04]  /*1ca0*/  UMOV UR7, URZ ;  /* 0x000000ff00077c82 */ /* 0x000fc80008000000 */
[----:B------:R2:W3:Y:S01]  /*1cb0*/  SYNCS.PHASECHK.TRANS64.TRYWAIT P0, [UR4+0x80], R0 ;  /* 0x00008000ff0075a7 */ /* 0x0004e20008001104 */
[----:B------:R-:W-:-:S04]  /*1cc0*/  ULEA.HI UR4, UR20, UR20, URZ, 0x1 ;  /* 0x0000001414047291 */ /* 0x000fc8000f8f08ff */
[----:B------:R-:W-:-:S04]  /*1cd0*/  USHF.L.U32 UR4, UR4, 0x7, URZ ;  /* 0x0000000704047899 */ /* 0x000fc800080006ff */
[----:B------:R-:W-:-:S04]  /*1ce0*/  ULOP3.LUT UR35, UR4, 0xffffff00, URZ, 0xc0, !UPT ;  /* 0xffffff0004237892 */ /* 0x000fc8000f8ec0ff */
[----:B------:R-:W-:Y:S01]  /*1cf0*/  ULOP3.LUT UR35, UR35, 0x80, UR47, 0xf8, !UPT ;  /* 0x0000008023237892 */ /* 0x000fe2000f8ef82f */
[----:B------:R-:W-:Y:S11]  /*1d00*/  BRA.U !UP0, `(.L_x_26) ;  /* 0x0000000108c47547 */ /* 0x000ff6000b800000 */
[----:B------:R-:W-:Y:S01]  /*1d10*/  UMOV UR10, UR43 ;  /* 0x0000002b000a7c82 */ /* 0x000fe20008000000 */
[----:B------:R-:W-:Y:S01]  /*1d20*/  UMOV UR4, UR6 ;  /* 0x0000000600047c82 */ /* 0x000fe20008000000 */
[----:B------:R-:W-:-:S05]  /*1d30*/  UMOV UR34, URZ ;  /* 0x000000ff00227c82 */ /* 0x000fca0008000000 */
.L_x_32:
[----:B------:R-:W-:Y:S01]  /*1d40*/  ULEA UR33, UR4, UR13, 0x3 ;  /* 0x0000000d04217291 */ /* 0x000fe2000f8e18ff */
[----:B------:R-:W-:Y:S01]  /*1d50*/  @P3 MOV R2, 0x6000 ;  /* 0x0000600000023802 */ /* 0x000fe20000000f00 */
[----:B-1-34-:R-:W-:Y:S10]  /*1d60*/  @P0 BRA `(.L_x_27) ;  /* 0x00000000000c0947 */ /* 0x01aff40003800000 */
[----:B------:R-:W-:-:S04]  /*1d70*/  SHF.L.U32 R3, R12, 0x1f, RZ ;  /* 0x0000001f0c037819 */ /* 0x000fc800000006ff */
[----:B------:R-:W3:Y:S02]  /*1d80*/  SYNCS.PHASECHK.TRANS64.TRYWAIT P0, [UR33+0x80], R3 ;  /* 0x00008003ff0075a7 */ /* 0x000ee40008001121 */
[----:B---3--:R-:W-:Y:S05]  /*1d90*/  @!P0 BRA `(.L_x_28) ;  /* 0x0000007800748947 */ /* 0x008fea0003800000 */
.L_x_27:
[----:B------:R3:W-:Y:S01]  /*1da0*/  @P3 SYNCS.ARRIVE.TRANS64 RZ, [UR33], R2 ;  /* 0x00000002ffff39a7 */ /* 0x0007e20008000021 */
[----:B------:R-:W-:Y:S02]  /*1db0*/  ULOP3.LUT UR5, UR21, 0x2, URZ, 0xfc, !UPT ;  /* 0x0000000215057892 */ /* 0x000fe4000f8efcff */
[----:B------:R-:W-:Y:S02]  /*1dc0*/  UIADD3 UR10, UPT, UPT, UR10, 0x1, URZ ;  /* 0x000000010a0a7890 */ /* 0x000fe4000fffe0ff */
[----:B------:R-:W-:Y:S02]  /*1dd0*/  UISETP.NE.AND UP0, UPT, UR5, 0x2, UPT ;  /* 0x000000020500788c */ /* 0x000fe4000bf05270 */
[----:B------:R-:W-:-:S07]  /*1de0*/  UISETP.NE.AND UP2, UPT, UR10, 0x1, UPT ;  /* 0x000000010a00788c */ /* 0x000fce000bf45270 */
[----:B------:R-:W-:Y:S05]  /*1df0*/  BRA.U UP0, `(.L_x_29) ;  /* 0x0000000100047547 */ /* 0x000fea000b800000 */
[----:B-1----:R-:W-:Y:S05]  /*1e00*/  BPT.TRAP 0x1 ;  /* 0x000000040000795c */ /* 0x002fea0000300000 */
.L_x_29:
[----:B------:R-:W-:Y:S04]  /*1e10*/  BSSY.RECONVERGENT B0, `(.L_x_30) ;  /* 0x0000003000007945 */ /* 0x000fe80003800200 */
[----:B------:R-:W-:Y:S05]  /*1e20*/  @!P2 BRA `(.L_x_31) ;  /* 0x000000000004a947 */ /* 0x000fea0003800000 */
[----:B-1----:R-:W-:Y:S05]  /*1e30*/  BPT.TRAP 0x1 ;  /* 0x000000040000795c */ /* 0x002fea0000300000 */
.L_x_31:
[----:B-1----:R-:W-:Y:S05]  /*1e40*/  BSYNC.RECONVERGENT B0 ;  /* 0x0000000000007941 */ /* 0x002fea0003800200 */
.L_x_30:
[----:B------:R-:W-:Y:S02]  /*1e50*/  UIADD3 UR5, UPT, UPT, UR4, 0x1, URZ ;  /* 0x0000000104057890 */ /* 0x000fe4000fffe0ff */
[----:B------:R-:W-:Y:S02]  /*1e60*/  ULEA UR32, UR4, UR13, 0xd ;  /* 0x0000000d04207291 */ /* 0x000fe4000f8e68ff */
[----:B------:R-:W-:Y:S02]  /*1e70*/  UISETP.NE.AND UP0, UPT, UR5, 0x10, UPT ;  /* 0x000000100500788c */ /* 0x000fe4000bf05270 */
[----:B------:R-:W-:Y:S02]  /*1e80*/  UIADD3 UR8, UP1, UPT, UR26, 0x80, URZ ;  /* 0x000000801a087890 */ /* 0x000fe4000ff3e0ff */
[----:B------:R-:W-:Y:S02]  /*1e90*/  USEL UR7, URZ, 0x1, UP0 ;  /* 0x00000001ff077887 */ /* 0x000fe40008000000 */
[----:B------:R-:W-:-:S02]  /*1ea0*/  USEL UR6, UR5, URZ, UP0 ;  /* 0x000000ff05067287 */ /* 0x000fc40008000000 */
[----:B------:R-:W-:Y:S02]  /*1eb0*/  ULEA UR16, UR4, UR28, 0xc ;  /* 0x0000001c04107291 */ /* 0x000fe4000f8e60ff */
[----:B------:R-:W-:Y:S01]  /*1ec0*/  ULEA UR5, UR6, UR13, 0x3 ;  /* 0x0000000d06057291 */ /* 0x000fe2000f8e18ff */
[----:B------:R-:W-:Y:S01]  /*1ed0*/  LOP3.LUT R12, R12, UR7, RZ, 0x3c, !PT ;  /* 0x000000070c0c7c12 */ /* 0x000fe2000f8e3cff */
[----:B------:R-:W-:Y:S02]  /*1ee0*/  UIADD3 UR4, UP0, UPT, UR26, 0x180, URZ ;  /* 0x000001801a047890 */ /* 0x000fe4000ff1e0ff */
[----:B------:R-:W-:Y:S01]  /*1ef0*/  ULOP3.LUT UR33, UR33, 0xfefffff8, URZ, 0xc0, !UPT ;  /* 0xfefffff821217892 */ /* 0x000fe2000f8ec0ff */
[----:B--2---:R-:W-:Y:S01]  /*1f00*/  SHF.L.U32 R0, R12, 0x1f, RZ ;  /* 0x0000001f0c007819 */ /* 0x004fe200000006ff */
[----:B------:R-:W-:Y:S02]  /*1f10*/  UIADD3.X UR9, UPT, UPT, URZ, UR27, URZ, UP1, !UPT ;  /* 0x0000001bff097290 */ /* 0x000fe40008ffe4ff */
[----:B------:R-:W-:Y:S01]  /*1f20*/  UIADD3 UR32, UPT, UPT, UR32, 0x8400, URZ ;  /* 0x0000840020207890 */ /* 0x000fe2000fffe0ff */
[----:B------:R4:W1:Y:S01]  /*1f30*/  SYNCS.PHASECHK.TRANS64.TRYWAIT P0, [UR5+0x80], R0 ;  /* 0x00008000ff0075a7 */ /* 0x0008620008001105 */
[----:B------:R-:W-:-:S02]  /*1f40*/  UIADD3 UR16, UPT, UPT, UR13, 0x28400, UR16 ;  /* 0x000284000d107890 */ /* 0x000fc4000fffe010 */
[----:B------:R-:W-:Y:S02]  /*1f50*/  UIADD3.X UR5, UPT, UPT, URZ, UR27, URZ, UP0, !UPT ;  /* 0x0000001bff057290 */ /* 0x000fe400087fe4ff */
[----:B------:R-:W-:Y:S01]  /*1f60*/  UPRMT UR7, URZ, 0x5410, UR24 ;  /* 0x00005410ff077896 */ /* 0x000fe20008000018 */
[----:B------:R-:W-:Y:S01]  /*1f70*/  UMOV UR14, 0x0 ;  /* 0x00000000000e7882 */ /* 0x000fe20000000000 */
[----:B------:R-:W-:Y:S01]  /*1f80*/  UMOV UR15, 0x10000000 ;  /* 0x10000000000f7882 */ /* 0x000fe20000000000 */
[----:B------:R-:W-:Y:S01]  /*1f90*/  UMOV UR18, UR34 ;  /* 0x0000002200127c82 */ /* 0x000fe20008000000 */
[----:B------:R-:W-:Y:S01]  /*1fa0*/  UMOV UR20, UR36 ;  /* 0x0000002400147c82 */ /* 0x000fe20008000000 */
[----:B------:R-:W-:Y:S01]  /*1fb0*/  UMOV UR17, UR33 ;  /* 0x0000002100117c82 */ /* 0x000fe20008000000 */
[----:B------:R2:W-:Y:S03]  /*1fc0*/  UTMALDG.3D.2CTA [UR32], [UR8], desc[UR14] ;  /* 0x00000e20080075b4 */ /* 0x0005e60008211000 */
[----:B------:R3:W-:Y:S01]  /*1fd0*/  UTMALDG.3D.MULTICAST.2CTA [UR16], [UR4], UR7, desc[UR14] ;  /* 0x00000e10040073b4 */ /* 0x0007e20008211807 */
[----:B--2---:R-:W-:Y:S01]  /*1fe0*/  UIADD3 UR34, UPT, UPT, UR34, 0x40, URZ ;  /* 0x0000004022227890 */ /* 0x004fe2000fffe0ff */
[----:B---3--:R-:W-:Y:S01]  /*1ff0*/  UMOV UR7, UR29 ;  /* 0x0000001d00077c82 */ /* 0x008fe20008000000 */
[----:B------:R-:W-:Y:S01]  /*2000*/  UMOV UR4, UR6 ;  /* 0x0000000600047c82 */ /* 0x000fe20008000000 */
[----:B------:R-:W-:Y:S09]  /*2010*/  BRA.U UP2, `(.L_x_32) ;  /* 0xfffffffd02487547 */ /* 0x000ff2000b83ffff */
.L_x_26:
[----:B------:R-:W-:Y:S01]  /*2020*/  ULEA UR4, UR6, UR13, 0x3 ;  /* 0x0000000d06047291 */ /* 0x000fe2000f8e18ff */
[----:B--2-4-:R-:W-:Y:S01]  /*2030*/  SHF.L.U32 R0, R12, 0x1f, RZ ;  /* 0x0000001f0c007819 */ /* 0x014fe200000006ff */
[----:B------:R-:W-:Y:S01]  /*2040*/  @!P1 SYNCS.ARRIVE.TRANS64.A1T0 RZ, [UR13+0x128], RZ ;  /* 0x000128ffffff99a7 */ /* 0x000fe2000810000d */
[----:B------:R-:W-:-:S06]  /*2050*/  UISETP.GT.AND UP0, UPT, UR41, UR40, UPT ;  /* 0x000000282900728c */ /* 0x000fcc000bf04270 */
[----:B-1-3--:R1:W2:Y:S03]  /*2060*/  SYNCS.PHASECHK.TRANS64.TRYWAIT P0, [UR4+0x80], R0 ;  /* 0x00008000ff0075a7 */ /* 0x00a2a60008001104 */
[----:B------:R-:W-:Y:S05]  /*2070*/  BRA.U !UP0, `(.L_x_33) ;  /* 0x0000000108c07547 */ /* 0x000fea000b800000 */
[----:B------:R-:W-:Y:S01]  /*2080*/  UIADD3 UR25, UPT, UPT, UR45, UR7, URZ ;  /* 0x000000072d197290 */ /* 0x000fe2000fffe0ff */
[----:B------:R-:W-:-:S11]  /*2090*/  UMOV UR4, UR6 ;  /* 0x0000000600047c82 */ /* 0x000fd60008000000 */
.L_x_39:
[----:B------:R-:W-:Y:S01]  /*20a0*/  ULEA UR9, UR4, UR13, 0x3 ;  /* 0x0000000d04097291 */ /* 0x000fe2000f8e18ff */
[----:B--2---:R-:W-:Y:S01]  /*20b0*/  @P3 MOV R2, 0x6000 ;  /* 0x0000600000023802 */ /* 0x004fe20000000f00 */
[----:B--234-:R-:W-:Y:S10]  /*20c0*/  @P0 BRA `(.L_x_34) ;  /* 0x00000000000c0947 */ /* 0x01cff40003800000 */
[----:B------:R-:W-:-:S04]  /*20d0*/  SHF.L.U32 R3, R12, 0x1f, RZ ;  /* 0x0000001f0c037819 */ /* 0x000fc800000006ff */
[----:B------:R-:W2:Y:S02]  /*20e0*/  SYNCS.PHASECHK.TRANS64.TRYWAIT P0, [UR9+0x80], R3 ;  /* 0x00008003ff0075a7 */ /* 0x000ea40008001109 */
[----:B--2---:R-:W-:Y:S05]  /*20f0*/  @!P0 BRA `(.L_x_35) ;  /* 0x0000007400b48947 */ /* 0x004fea0003800000 */
.L_x_34:
[----:B------:R2:W-:Y:S01]  /*2100*/  @P3 SYNCS.ARRIVE.TRANS64 RZ, [UR9], R2 ;  /* 0x00000002ffff39a7 */ /* 0x0005e20008000009 */
[----:B------:R-:W-:-:S04]  /*2110*/  ULOP3.LUT UR5, UR21, 0x2, URZ, 0xfc, !UPT ;  /* 0x0000000215057892 */ /* 0x000fc8000f8efcff */
[----:B------:R-:W-:-:S09]  /*2120*/  UISETP.NE.AND UP0, UPT, UR5, 0x2, UPT ;  /* 0x000000020500788c */ /* 0x000fd2000bf05270 */
[----:B------:R-:W-:Y:S05]  /*2130*/  BRA.U UP0, `(.L_x_36) ;  /* 0x0000000100047547 */ /* 0x000fea000b800000 */
[----:B------:R-:W-:Y:S05]  /*2140*/  BPT.TRAP 0x1 ;  /* 0x000000040000795c */ /* 0x000fea0000300000 */
.L_x_36:
[----:B------:R-:W-:Y:S04]  /*2150*/  BSSY.RECONVERGENT B0, `(.L_x_37) ;  /* 0x0000003000007945 */ /* 0x000fe80003800200 */
[----:B------:R-:W-:Y:S05]  /*2160*/  @!P2 BRA `(.L_x_38) ;  /* 0x000000000004a947 */ /* 0x000fea0003800000 */
[----:B------:R-:W-:Y:S05]  /*2170*/  BPT.TRAP 0x1 ;  /* 0x000000040000795c */ /* 0x000fea0000300000 */
.L_x_38:
[----:B------:R-:W-:Y:S05]  /*2180*/  BSYNC.RECONVERGENT B0 ;  /* 0x0000000000007941 */ /* 0x000fea0003800200 */
.L_x_37:
[----:B------:R-:W-:Y:S02]  /*2190*/  UIADD3 UR5, UPT, UPT, UR4, 0x1, URZ ;  /* 0x0000000104057890 */ /* 0x000fe4000fffe0ff */
[----:B------:R-:W-:Y:S02]  /*21a0*/  USHF.L.U32 UR10, UR7, 0x6, URZ ;  /* 0x00000006070a7899 */ /* 0x000fe400080006ff */
[----:B------:R-:W-:Y:S02]  /*21b0*/  UISETP.NE.AND UP0, UPT, UR5, 0x10, UPT ;  /* 0x000000100500788c */ /* 0x000fe4000bf05270 */
[----:B------:R-:W-:Y:S02]  /*21c0*/  UIADD3 UR7, UPT, UPT, UR7, 0x1, URZ ;  /* 0x0000000107077890 */ /* 0x000fe4000fffe0ff */
[----:B------:R-:W-:Y:S02]  /*21d0*/  USEL UR8, URZ, 0x1, UP0 ;  /* 0x00000001ff087887 */ /* 0x000fe40008000000 */
[----:B------:R-:W-:-:S02]  /*21e0*/  USEL UR6, UR5, URZ, UP0 ;  /* 0x000000ff05067287 */ /* 0x000fc40008000000 */
[----:B------:R-:W-:Y:S02]  /*21f0*/  UIADD3 UR22, UP0, UPT, UR26, 0x180, URZ ;  /* 0x000001801a167890 */ /* 0x000fe4000ff1e0ff */
[----:B------:R-:W-:Y:S01]  /*2200*/  LOP3.LUT R12, R12, UR8, RZ, 0x3c, !PT ;  /* 0x000000080c0c7c12 */ /* 0x000fe2000f8e3cff */
[----:B------:R-:W-:Y:S02]  /*2210*/  ULEA UR8, UR4, UR13, 0xd ;  /* 0x0000000d04087291 */ /* 0x000fe4000f8e68ff */
[----:B------:R-:W-:Y:S01]  /*2220*/  UIADD3 UR14, UP1, UPT, UR26, 0x80, URZ ;  /* 0x000000801a0e7890 */ /* 0x000fe2000ff3e0ff */
[----:B-1----:R-:W-:Y:S01]  /*2230*/  SHF.L.U32 R0, R12, 0x1f, RZ ;  /* 0x0000001f0c007819 */ /* 0x002fe200000006ff */
[----:B------:R-:W-:Y:S02]  /*2240*/  UIADD3.X UR23, UPT, UPT, URZ, UR27, URZ, UP0, !UPT ;  /* 0x0000001bff177290 */ /* 0x000fe400087fe4ff */
[----:B------:R-:W-:Y:S02]  /*2250*/  UISETP.NE.AND UP0, UPT, UR7, UR25, UPT ;  /* 0x000000190700728c */ /* 0x000fe4000bf05270 */
[----:B------:R-:W-:-:S02]  /*2260*/  ULEA UR5, UR6, UR13, 0x3 ;  /* 0x0000000d06057291 */ /* 0x000fc4000f8e18ff */
[----:B------:R-:W-:Y:S02]  /*2270*/  ULOP3.LUT UR9, UR9, 0xfefffff8, URZ, 0xc0, !UPT ;  /* 0xfefffff809097892 */ /* 0x000fe4000f8ec0ff */
[----:B------:R-:W-:Y:S02]  /*2280*/  ULEA UR16, UR4, UR30, 0xc ;  /* 0x0000001e04107291 */ /* 0x000fe4000f8e60ff */
[----:B------:R-:W-:Y:S02]  /*2290*/  UIADD3 UR8, UPT, UPT, UR8, 0x8400, URZ ;  /* 0x0000840008087890 */ /* 0x000fe4000fffe0ff */
[----:B------:R-:W-:Y:S01]  /*22a0*/  UIADD3.X UR15, UPT, UPT, URZ, UR27, URZ, UP1, !UPT ;  /* 0x0000001bff0f7290 */ /* 0x000fe20008ffe4ff */
[----:B------:R3:W4:Y:S01]  /*22b0*/  SYNCS.PHASECHK.TRANS64.TRYWAIT P0, [UR5+0x80], R0 ;  /* 0x00008000ff0075a7 */ /* 0x0007220008001105 */
[----:B------:R-:W-:Y:S01]  /*22c0*/  UPRMT UR4, URZ, 0x5410, UR24 ;  /* 0x00005410ff047896 */ /* 0x000fe20008000018 */
[----:B------:R-:W-:Y:S01]  /*22d0*/  UMOV UR32, 0x0 ;  /* 0x0000000000207882 */ /* 0x000fe20000000000 */
[----:B------:R-:W-:Y:S01]  /*22e0*/  UMOV UR33, 0x10000000 ;  /* 0x1000000000217882 */ /* 0x000fe20000000000 */
[----:B------:R-:W-:Y:S01]  /*22f0*/  UMOV UR11, UR35 ;  /* 0x00000023000b7c82 */ /* 0x000fe20008000000 */
[----:B------:R-:W-:Y:S01]  /*2300*/  UMOV UR12, UR36 ;  /* 0x00000024000c7c82 */ /* 0x000fe20008000000 */
[----:B------:R-:W-:Y:S01]  /*2310*/  UMOV UR20, UR36 ;  /* 0x0000002400147c82 */ /* 0x000fe20008000000 */
[----:B------:R-:W-:Y:S01]  /*2320*/  UMOV UR17, UR9 ;  /* 0x0000000900117c82 */ /* 0x000fe20008000000 */
[----:B------:R-:W-:Y:S01]  /*2330*/  UMOV UR18, UR10 ;  /* 0x0000000a00127c82 */ /* 0x000fe20008000000 */
[----:B------:R-:W-:Y:S01]  /*2340*/  UTMALDG.3D.2CTA [UR8], [UR14], desc[UR32] ;  /* 0x000020080e0075b4 */ /* 0x000fe20008211000 */
[----:B------:R1:W-:Y:S02]  /*2350*/  UTMALDG.3D.MULTICAST.2CTA [UR16], [UR22], UR4, desc[UR32] ;  /* 0x00002010160073b4 */ /* 0x0003e40008211804 */
[----:B-1----:R-:W-:Y:S01]  /*2360*/  UMOV UR4, UR6 ;  /* 0x0000000600047c82 */ /* 0x002fe20008000000 */
[----:B------:R-:W-:Y:S05]  /*2370*/  BRA.U UP0, `(.L_x_39) ;  /* 0xfffffffd00487547 */ /* 0x000fea000b83ffff */
.L_x_33:
[C---:B------:R-:W-:Y:S01]  /*2380*/  LEA R3, R11.reuse, UR13, 0x3 ;  /* 0x0000000d0b037c11 */ /* 0x040fe2000f8e18ff */
[----:B------:R-:W-:Y:S01]  /*2390*/  NOP ;  /* 0x0000000000007918 */ /* 0x000fe20000000000 */
[----:B-1-3--:R-:W-:Y:S02]  /*23a0*/  SHF.L.U32 R0, R10, 0x1f, RZ ;  /* 0x0000001f0a007819 */ /* 0x00afe400000006ff */
[----:B------:R-:W-:Y:S02]  /*23b0*/  LEA R5, R11, UR13, 0x4 ;  /* 0x0000000d0b057c11 */ /* 0x000fe4000f8e20ff */
[----:B--2-4-:R-:W1:Y:S02]  /*23c0*/  SYNCS.PHASECHK.TRANS64.TRYWAIT P0, [R3+URZ+0x130], R0 ;  /* 0x00013000030075a7 */ /* 0x014e6400080011ff */
[----:B-1----:R-:W-:Y:S05]  /*23d0*/  @!P0 BRA `(.L_x_40) ;  /* 0x0000007400148947 */ /* 0x002fea0003800000 */
.L_x_140:
[----:B------:R-:W2:Y:S01]  /*23e0*/  LDS.128 R4, [R5+0x1c0] ;  /* 0x0001c00005047984 */ /* 0x000ea20000000c00 */
[----:B------:R-:W-:Y:S01]  /*23f0*/  UISETP.GE.AND UP0, UPT, UR42, 0x1, UPT ;  /* 0x000000012a00788c */ /* 0x000fe2000bf06270 */
[----:B------:R-:W-:Y:S01]  /*2400*/  @!PT LDS RZ, [RZ] ;  /* 0x00000000fffff984 */ /* 0x000fe20000000800 */
[----:B------:R-:W-:Y:S01]  /*2410*/  @!PT LDS RZ, [RZ] ;  /* 0x00000000fffff984 */ /* 0x000fe20000000800 */
[----:B------:R-:W-:Y:S01]  /*2420*/  @!PT LDS RZ, [RZ] ;  /* 0x00000000fffff984 */ /* 0x000fe20000000800 */
[----:B------:R-:W-:Y:S01]  /*2430*/  @!PT LDS RZ, [RZ] ;  /* 0x00000000fffff984 */ /* 0x000fe20000000800 */
[----:B------:R3:W-:Y:S06]  /*2440*/  MEMBAR.ALL.CTA ;  /* 0x0000000000007992 */ /* 0x0007ec0000008000 */
[----:B---3--:R-:W3:Y:S01]  /*2450*/  FENCE.VIEW.ASYNC.S ;  /* 0x00000000000073c6 */ /* 0x008ee20000000000 */
[----:B--2---:R-:W-:-:S13]  /*2460*/  LOP3.LUT P0, RZ, R6, 0x1, RZ, 0xc0, !PT ;  /* 0x0000000106ff7812 */ /* 0x004fda000780c0ff */
[----:B---3--:R-:W-:Y:S01]  /*2470*/  VOTEU.ANY UP1, P0 ;  /* 0x0000000000ff7886 */ /* 0x008fe20000020100 */
[----:B------:R-:W-:-:S13]  /*2480*/  PLOP3.LUT P0, PT, PT, PT, UP1, 0x80, 0x8 ;  /* 0x000000000008781c */ /* 0x000fda0003f0f018 */
[----:B-1----:R-:W-:Y:S02]  /*2490*/  @P0 LOP3.LUT R0, R5, 0xffff, RZ, 0xc0, !PT ;  /* 0x0000ffff05000812 */ /* 0x002fe400078ec0ff */
[----:B------:R-:W-:Y:S02]  /*24a0*/  @P0 MOV R2, R4 ;  /* 0x0000000400020202 */ /* 0x000fe40000000f00 */
[----:B------:R-:W-:Y:S01]  /*24b0*/  @P0 R2UR UR5, R0 ;  /* 0x00000000000502ca */ /* 0x000fe200000e0000 */
[----:B------:R-:W-:Y:S01]  /*24c0*/  VIADD R0, R3, 0x140 ;  /* 0x0000014003007836 */ /* 0x000fe20000000000 */
[----:B------:R-:W-:Y:S02]  /*24d0*/  @P0 SHF.R.U32.HI R4, RZ, 0x10, R5 ;  /* 0x00000010ff040819 */ /* 0x000fe40000011605 */
[----:B------:R-:W-:Y:S02]  /*24e0*/  @P0 R2UR UR7, R2 ;  /* 0x00000000020702ca */ /* 0x000fe400000e0000 */
[----:B------:R-:W-:-:S02]  /*24f0*/  PRMT R0, RZ, 0x654, R0 ;  /* 0x00000654ff007816 */ /* 0x000fc40000000000 */
[----:B------:R-:W-:Y:S02]  /*2500*/  @P0 R2UR UR4, R4 ;  /* 0x00000000040402ca */ /* 0x000fe400000e0000 */
[----:B------:R1:W-:Y:S03]  /*2510*/  SYNCS.ARRIVE.TRANS64.RED.A1T0 RZ, [R0+URZ], RZ ;  /* 0x000000ff00ff79a7 */ /* 0x0003e600081004ff */
[----:B------:R-:W-:-:S04]  /*2520*/  @UP1 UMOV UR31, UR5 ;  /* 0x00000005001f1c82 */ /* 0x000fc80008000000 */
[----:B------:R-:W-:-:S04]  /*2530*/  @UP1 UMOV UR37, UR7 ;  /* 0x0000000700251c82 */ /* 0x000fc80008000000 */
[----:B------:R-:W-:Y:S01]  /*2540*/  @UP1 UMOV UR36, UR4 ;  /* 0x0000000400241c82 */ /* 0x000fe20008000000 */
[----:B------:R-:W-:Y:S05]  /*2550*/  BRA.U !UP0, `(.L_x_41) ;  /* 0x0000000108d47547 */ /* 0x000fea000b800000 */
[----:B------:R-:W2:Y:S01]  /*2560*/  LDCU.128 UR16, c[0x0][0xb10] ;  /* 0x00016200ff1077ac */ /* 0x000ea20008000c00 */
[----:B------:R-:W3:Y:S01]  /*2570*/  LDCU UR12, c[0x0][0xb20] ;  /* 0x00016400ff0c77ac */ /* 0x000ee20008000800 */
[----:B------:R-:W4:Y:S01]  /*2580*/  LDCU UR20, c[0x0][0xb0c] ;  /* 0x00016180ff1477ac */ /* 0x000f220008000800 */
[----:B------:R-:W1:Y:S01]  /*2590*/  LDCU.64 UR8, c[0x0][0xb28] ;  /* 0x00016500ff0877ac */ /* 0x000e620008000a00 */
[----:B------:R-:W-:Y:S02]  /*25a0*/  UISETP.NE.AND UP3, UPT, UR42, 0x1, UPT ;  /* 0x000000012a00788c */ /* 0x000fe4000bf65270 */
[----:B--2---:R-:W-:Y:S02]  /*25b0*/  UIMAD.WIDE.U32 UR10, UR38, UR19, URZ ;  /* 0x00000013260a72a5 */ /* 0x004fe4000f8e00ff */
[----:B------:R-:W-:Y:S02]  /*25c0*/  UIMAD.WIDE.U32 UR4, UR39, UR16, URZ ;  /* 0x00000010270472a5 */ /* 0x000fe4000f8e00ff */
[----:B------:R-:W-:-:S02]  /*25d0*/  UISETP.NE.AND UP0, UPT, UR18, 0x1, UPT ;  /* 0x000000011200788c */ /* 0x000fc4000bf05270 */
[----:B------:R-:W-:Y:S01]  /*25e0*/  UIMAD.WIDE.U32 UR22, UR31, UR19, URZ ;  /* 0x000000131f1672a5 */ /* 0x000fe2000f8e00ff */
[----:B------:R-:W-:Y:S02]  /*25f0*/  UMOV UR10, UR11 ;  /* 0x0000000b000a7c82 */ /* 0x000fe40008000000 */
[----:B------:R-:W-:Y:S01]  /*2600*/  UMOV UR4, UR5 ;  /* 0x0000000500047c82 */ /* 0x000fe20008000000 */
[----:B---3--:R-:W-:Y:S02]  /*2610*/  USHF.R.U32.HI UR10, URZ, UR12, UR10 ;  /* 0x0000000cff0a7299 */ /* 0x008fe4000801160a */
[----:B----4-:R-:W-:Y:S02]  /*2620*/  UISETP.NE.AND UP2, UPT, UR20, 0x1, UPT ;  /* 0x000000011400788c */ /* 0x010fe4000bf45270 */
[----:B------:R-:W-:Y:S02]  /*2630*/  USHF.R.U32.HI UR4, URZ, UR17, UR4 ;  /* 0x00000011ff047299 */ /* 0x000fe40008011604 */
[----:B------:R-:W-:-:S02]  /*2640*/  USEL UR5, UR38, UR10, !UP0 ;  /* 0x0000000a26057287 */ /* 0x000fc4000c000000 */
[----:B------:R-:W-:Y:S02]  /*2650*/  USEL UR7, UR39, UR4, !UP2 ;  /* 0x0000000427077287 */ /* 0x000fe4000d000000 */
[----:B-1----:R-:W-:Y:S01]  /*2660*/  UIMAD.WIDE.U32 UR10, UR5, UR8, URZ ;  /* 0x00000008050a72a5 */ /* 0x002fe2000f8e00ff */
[----:B------:R-:W-:Y:S01]  /*2670*/  UMOV UR4, UR23 ;  /* 0x0000001700047c82 */ /* 0x000fe20008000000 */
[----:B------:R-:W-:Y:S02]  /*2680*/  UIMAD.WIDE.U32 UR14, UR37, UR16, URZ ;  /* 0x00000010250e72a5 */ /* 0x000fe4000f8e00ff */
[----:B------:R-:W-:-:S03]  /*2690*/  UIMAD.WIDE.U32 UR22, UR7, UR8, URZ ;  /* 0x00000008071672a5 */ /* 0x000fc6000f8e00ff */
[----:B------:R-:W-:Y:S01]  /*26a0*/  UMOV UR10, UR11 ;  /* 0x0000000b000a7c82 */ /* 0x000fe20008000000 */
[----:B------:R-:W-:Y:S02]  /*26b0*/  USHF.R.U32.HI UR4, URZ, UR12, UR4 ;  /* 0x0000000cff047299 */ /* 0x000fe40008011604 */
[----:B------:R-:W-:Y:S01]  /*26c0*/  @UP3 USHF.R.U32.HI UR5, URZ, UR9, UR10 ;  /* 0x00000009ff053299 */ /* 0x000fe2000801160a */
[----:B------:R-:W-:Y:S01]  /*26d0*/  UMOV UR14, UR15 ;  /* 0x0000000f000e7c82 */ /* 0x000fe20008000000 */
[----:B------:R-:W-:Y:S01]  /*26e0*/  UMOV UR22, UR23 ;  /* 0x0000001700167c82 */ /* 0x000fe20008000000 */
[----:B------:R-:W-:Y:S02]  /*26f0*/  USHF.R.U32.HI UR17, URZ, UR17, UR14 ;  /* 0x00000011ff117299 */ /* 0x000fe4000801160e */
[----:B------:R-:W-:Y:S02]  /*2700*/  USEL UR4, UR31, UR4, !UP0 ;  /* 0x000000041f047287 */ /* 0x000fe4000c000000 */
[----:B------:R-:W-:-:S02]  /*2710*/  @UP3 USHF.R.U32.HI UR7, URZ, UR9, UR22 ;  /* 0x00000009ff073299 */ /* 0x000fc40008011616 */
[----:B------:R-:W-:Y:S02]  /*2720*/  UIMAD UR10, UR42, UR5, URZ ;  /* 0x000000052a0a72a4 */ /* 0x000fe4000f8e02ff */
[----:B------:R-:W-:Y:S02]  /*2730*/  USEL UR5, UR37, UR17, !UP2 ;  /* 0x0000001125057287 */ /* 0x000fe4000d000000 */
[----:B------:R-:W-:Y:S02]  /*2740*/  UIMAD UR12, UR42, UR7, URZ ;  /* 0x000000072a0c72a4 */ /* 0x000fe4000f8e02ff */
[----:B------:R-:W-:Y:S02]  /*2750*/  UISETP.GE.AND UP0, UPT, UR4, UR10, UPT ;  /* 0x0000000a0400728c */ /* 0x000fe4000bf06270 */
[----:B------:R-:W-:Y:S02]  /*2760*/  UIMAD.WIDE.U32 UR10, UR4, UR8, URZ ;  /* 0x00000008040a72a5 */ /* 0x000fe4000f8e00ff */
[----:B------:R-:W-:-:S02]  /*2770*/  UISETP.GE.OR UP0, UPT, UR5, UR12, UP0 ;  /* 0x0000000c0500728c */ /* 0x000fc40008706670 */
[----:B------:R-:W-:Y:S02]  /*2780*/  UIMAD.WIDE.U32 UR14, UR5, UR8, URZ ;  /* 0x00000008050e72a5 */ /* 0x000fe4000f8e00ff */
[----:B------:R-:W-:Y:S01]  /*2790*/  UIADD3 UR12, UPT, UPT, -UR5, URZ, URZ ;  /* 0x000000ff050c7290 */ /* 0x000fe2000fffe1ff */
[----:B------:R-:W-:Y:S01]  /*27a0*/  UMOV UR10, UR11 ;  /* 0x0000000b000a7c82 */ /* 0x000fe20008000000 */
[----:B------:R-:W-:Y:S02]  /*27b0*/  UIADD3 UR11, UPT, UPT, -UR4, URZ, URZ ;  /* 0x000000ff040b7290 */ /* 0x000fe4000fffe1ff */
        /* <DEDUP_REMOVED lines=15> */
.L_x_41:
[----:B------:R-:W2:Y:S02]  /*28b0*/  LDCU UR4, c[0x0][0xb30] ;  /* 0x00016600ff0477ac */ /* 0x000ea40008000800 */
[----:B--2---:R-:W-:-:S09]  /*28c0*/  UISETP.NE.AND UP0, UPT, UR4, 0x1, UPT ;  /* 0x000000010400788c */ /* 0x004fd2000bf05270 */
[----:B------:R-:W-:Y:S05]  /*28d0*/  BRA.U UP0, `(.L_x_42) ;  /* 0x0000000100447547 */ /* 0x000fea000b800000 */
[----:B------:R-:W2:Y:S01]  /*28e0*/  LDCU.128 UR16, c[0x0][0xb10] ;  /* 0x00016200ff1077ac */ /* 0x000ea20008000c00 */
[----:B------:R-:W3:Y:S01]  /*28f0*/  LDCU UR10, c[0x0][0xb0c] ;  /* 0x00016180ff0a77ac */ /* 0x000ee20008000800 */
[----:B------:R-:W4:Y:S01]  /*2900*/  LDCU UR7, c[0x0][0xb20] ;  /* 0x00016400ff0777ac */ /* 0x000f220008000800 */
[----:B--2---:R-:W-:Y:S02]  /*2910*/  UIMAD.WIDE.U32 UR8, UR37, UR16, URZ ;  /* 0x00000010250872a5 */ /* 0x004fe4000f8e00ff */
[----:B------:R-:W-:Y:S02]  /*2920*/  UIMAD.WIDE.U32 UR4, UR31, UR19, URZ ;  /* 0x000000131f0472a5 */ /* 0x000fe4000f8e00ff */
[----:B---3--:R-:W-:Y:S02]  /*2930*/  UISETP.NE.AND UP2, UPT, UR10, 0x1, UPT ;  /* 0x000000010a00788c */ /* 0x008fe4000bf45270 */
[----:B------:R-:W-:Y:S01]  /*2940*/  UISETP.NE.AND UP0, UPT, UR18, 0x1, UPT ;  /* 0x000000011200788c */ /* 0x000fe2000bf05270 */
[----:B------:R-:W-:-:S02]  /*2950*/  UMOV UR8, UR9 ;  /* 0x0000000900087c82 */ /* 0x000fc40008000000 */
[----:B------:R-:W-:Y:S01]  /*2960*/  UMOV UR4, UR5 ;  /* 0x0000000500047c82 */ /* 0x000fe20008000000 */
[----:B------:R-:W-:Y:S02]  /*2970*/  USHF.R.U32.HI UR17, URZ, UR17, UR8 ;  /* 0x00000011ff117299 */ /* 0x000fe40008011608 */
[----:B----4-:R-:W-:Y:S02]  /*2980*/  USHF.R.U32.HI UR4, URZ, UR7, UR4 ;  /* 0x00000007ff047299 */ /* 0x010fe40008011604 */
[----:B------:R-:W-:Y:S02]  /*2990*/  USEL UR5, UR37, UR17, !UP2 ;  /* 0x0000001125057287 */ /* 0x000fe4000d000000 */
[----:B------:R-:W-:-:S04]  /*29a0*/  USEL UR4, UR31, UR4, !UP0 ;  /* 0x000000041f047287 */ /* 0x000fc8000c000000 */
[----:B------:R-:W-:Y:S02]  /*29b0*/  UIADD3 UR7, UPT, UPT, UR5, -UR4, URZ ;  /* 0x8000000405077290 */ /* 0x000fe4000fffe0ff */
[----:B------:R-:W-:Y:S02]  /*29c0*/  UIADD3 UR4, UPT, UPT, -UR5, UR4, URZ ;  /* 0x0000000405047290 */ /* 0x000fe4000fffe1ff */
[----:B------:R-:W-:Y:S02]  /*29d0*/  UIMAD UR31, UR7, UR18, UR31 ;  /* 0x00000012071f72a4 */ /* 0x000fe4000f8e021f */
[----:B------:R-:W-:-:S12]  /*29e0*/  UIMAD UR37, UR4, UR10, UR37 ;  /* 0x0000000a042572a4 */ /* 0x000fd8000f8e0225 */
.L_x_42:
[----:B------:R-:W-:Y:S01]  /*29f0*/  VIADD R11, R11, 0x1 ;  /* 0x000000010b0b7836 */ /* 0x000fe20000000000 */
[----:B------:R-:W-:Y:S01]  /*2a00*/  PLOP3.LUT P1, PT, PT, PT, PT, 0x80, 0x8 ;  /* 0x000000000008781c */ /* 0x000fe20003f2f070 */
[----:B------:R-:W-:Y:S02]  /*2a10*/  UIADD3 UR20, UPT, UPT, UR37, UR59, URZ ;  /* 0x0000003b25147290 */ /* 0x000fe4000fffe0ff */
[----:B------:R-:W-:Y:S01]  /*2a20*/  UIADD3 UR32, UPT, UPT, UR31, UR62, URZ ;  /* 0x0000003e1f207290 */ /* 0x000fe2000fffe0ff */
[----:B------:R-:W-:-:S04]  /*2a30*/  ISETP.NE.AND P0, PT, R11, 0x2, PT ;  /* 0x000000020b00780c */ /* 0x000fc80003f05270 */
[----:B------:R-:W-:Y:S02]  /*2a40*/  SEL R3, RZ, 0x1, P0 ;  /* 0x00000001ff037807 */ /* 0x000fe40000000000 */
[----:B------:R-:W-:Y:S02]  /*2a50*/  SEL R11, R11, RZ, P0 ;  /* 0x000000ff0b0b7207 */ /* 0x000fe40000000000 */
[----:B------:R-:W-:Y:S01]  /*2a60*/  LOP3.LUT R10, R10, R3, RZ, 0x3c, !PT ;  /* 0x000000030a0a7212 */ /* 0x000fe200078e3cff */
[----:B------:R-:W-:Y:S06]  /*2a70*/  BRA.U UP1, `(.L_x_43) ;  /* 0xfffffff101487547 */ /* 0x000fec000b83ffff */
[----:B------:R-:W-:Y:S01]  /*2a80*/  UIADD3 UR13, UPT, UPT, UR13, 0x80, URZ ;  /* 0x000000800d0d7890 */ /* 0x000fe2000fffe0ff */
[----:B------:R-:W-:-:S03]  /*2a90*/  SHF.L.U32 R3, R12, 0x1f, RZ ;  /* 0x0000001f0c037819 */ /* 0x000fc600000006ff */
[----:B------:R-:W-:-:S09]  /*2aa0*/  ULEA UR4, UR6, UR13, 0x3 ;  /* 0x0000000d06047291 */ /* 0x000fd2000f8e18ff */
[----:B------:R-:W2:Y:S02]  /*2ab0*/  SYNCS.PHASECHK.TRANS64.TRYWAIT P0, [UR4], R3 ;  /* 0x00000003ff0075a7 */ /* 0x000ea40008001104 */
[----:B--2---:R-:W-:Y:S05]  /*2ac0*/  @!P0 BRA `(.L_x_44) ;  /* 0x0000006c006c8947 */ /* 0x004fea0003800000 */
.L_x_142:
[----:B------:R-:W-:-:S04]  /*2ad0*/  UIADD3 UR4, UPT, UPT, UR6, 0x1, URZ ;  /* 0x0000000106047890 */ /* 0x000fc8000fffe0ff */
[----:B------:R-:W-:-:S04]  /*2ae0*/  UISETP.NE.AND UP0, UPT, UR4, 0x10, UPT ;  /* 0x000000100400788c */ /* 0x000fc8000bf05270 */
[----:B------:R-:W-:Y:S02]  /*2af0*/  USEL UR6, URZ, 0x1, UP0 ;  /* 0x00000001ff067887 */ /* 0x000fe40008000000 */
[----:B------:R-:W-:-:S04]  /*2b00*/  USEL UR4, UR4, URZ, UP0 ;  /* 0x000000ff04047287 */ /* 0x000fc80008000000 */
[----:B------:R-:W-:Y:S01]  /*2b10*/  ULEA UR5, UR4, UR13, 0x3 ;  /* 0x0000000d04057291 */ /* 0x000fe2000f8e18ff */
[----:B------:R-:W-:-:S04]  /*2b20*/  LOP3.LUT R2, R12, UR6, RZ, 0x3c, !PT ;  /* 0x000000060c027c12 */ /* 0x000fc8000f8e3cff */
[----:B-1----:R-:W-:-:S04]  /*2b30*/  SHF.L.U32 R3, R2, 0x1f, RZ ;  /* 0x0000001f02037819 */ /* 0x002fc800000006ff */
[----:B------:R-:W1:Y:S02]  /*2b40*/  SYNCS.PHASECHK.TRANS64.TRYWAIT P0, [UR5], R3 ;  /* 0x00000003ff0075a7 */ /* 0x000e640008001105 */
[----:B-1----:R-:W-:Y:S05]  /*2b50*/  @!P0 BRA `(.L_x_45) ;  /* 0x0000006c00608947 */ /* 0x002fea0003800000 */
.L_x_144:
        /* <DEDUP_REMOVED lines=9> */
.L_x_146:
        /* <DEDUP_REMOVED lines=9> */
.L_x_148:
        /* <DEDUP_REMOVED lines=9> */
.L_x_150:
        /* <DEDUP_REMOVED lines=9> */
.L_x_152:
        /* <DEDUP_REMOVED lines=9> */
.L_x_154:
        /* <DEDUP_REMOVED lines=9> */
.L_x_156:
        /* <DEDUP_REMOVED lines=9> */
.L_x_158:
        /* <DEDUP_REMOVED lines=9> */
.L_x_160:
        /* <DEDUP_REMOVED lines=9> */
.L_x_162:
        /* <DEDUP_REMOVED lines=9> */
.L_x_164:
        /* <DEDUP_REMOVED lines=9> */
.L_x_166:
        /* <DEDUP_REMOVED lines=9> */
.L_x_168:
        /* <DEDUP_REMOVED lines=9> */
.L_x_170:
[----:B------:R-:W-:-:S04]  /*32b0*/  UIADD3 UR4, UPT, UPT, UR4, 0x1, URZ ;  /* 0x0000000104047890 */ /* 0x000fc8000fffe0ff */
[----:B------:R-:W-:-:S04]  /*32c0*/  UISETP.NE.AND UP0, UPT, UR4, 0x10, UPT ;  /* 0x000000100400788c */ /* 0x000fc8000bf05270 */
[----:B------:R-:W-:Y:S02]  /*32d0*/  USEL UR5, URZ, 0x1, UP0 ;  /* 0x00000001ff057887 */ /* 0x000fe40008000000 */
[----:B------:R-:W-:-:S04]  /*32e0*/  USEL UR4, UR4, URZ, UP0 ;  /* 0x000000ff04047287 */ /* 0x000fc80008000000 */
[----:B------:R-:W-:Y:S01]  /*32f0*/  ULEA UR4, UR4, UR13, 0x3 ;  /* 0x0000000d04047291 */ /* 0x000fe2000f8e18ff */
[----:B-1----:R-:W-:-:S04]  /*3300*/  LOP3.LUT R3, R2, UR5, RZ, 0x3c, !PT ;  /* 0x0000000502037c12 */ /* 0x002fc8000f8e3cff */
[----:B------:R-:W-:Y:S01]  /*3310*/  SHF.L.U32 R3, R3, 0x1f, RZ ;  /* 0x0000001f03037819 */ /* 0x000fe200000006ff */
[----:B------:R-:W-:-:S07]  /*3320*/  IMAD.U32 R0, RZ, RZ, UR4 ;  /* 0x00000004ff007e24 */ /* 0x000fce000f8e00ff */
.L_x_59:
[----:B-1----:R1:W2:Y:S02]  /*3330*/  SYNCS.PHASECHK.TRANS64.TRYWAIT P0, [R0+URZ], R3 ;  /* 0x00000003000075a7 */ /* 0x0022a400080011ff */
[----:B--2---:R-:W-:Y:S05]  /*3340*/  @!P0 NANOSLEEP.SYNCS 0x989680 ;  /* 0x009896800000895d */ /* 0x004fea0003900000 */
[----:B------:R-:W2:Y:S02]  /*3350*/  @!P0 SYNCS.PHASECHK.TRANS64 P0, [R0+URZ], R3 ;  /* 0x00000003000085a7 */ /* 0x000ea400080010ff */
[----:B--2---:R-:W-:Y:S05]  /*3360*/  @P0 EXIT ;  /* 0x000000000000094d */ /* 0x004fea0003800000 */
[----:B------:R-:W-:Y:S05]  /*3370*/  BRA `(.L_x_59) ;  /* 0xfffffffc00ec7947 */ /* 0x000fea000383ffff */
.L_x_23:
[----:B------:R-:W-:-:S04]  /*3380*/  UISETP.NE.AND UP0, UPT, UR48, URZ, UPT ;  /* 0x000000ff3000728c */ /* 0x000fc8000bf05270 */
[----:B------:R-:W-:-:S09]  /*3390*/  UISETP.NE.OR UP0, UPT, UR21, 0x1, UP0 ;  /* 0x000000011500788c */ /* 0x000fd20008705670 */
[----:B------:R-:W-:Y:S05]  /*33a0*/  BRA.U UP0, `(.L_x_60) ;  /* 0x0000000500487547 */ /* 0x000fea000b800000 */
[----:B------:R-:W-:Y:S01]  /*33b0*/  ISETP.GE.U32.AND P2, PT, R0, 0x8, PT ;  /* 0x000000080000780c */ /* 0x000fe20003f46070 */
[----:B------:R-:W-:Y:S01]  /*33c0*/  IMAD.MOV.U32 R12, RZ, RZ, 0x1 ;  /* 0x00000001ff0c7424 */ /* 0x000fe200078e00ff */
[----:B------:R-:W-:Y:S02]  /*33d0*/  CS2R R10, SRZ ;  /* 0x00000000000a7805 */ /* 0x000fe4000001ff00 */
[----:B------:R-:W-:Y:S01]  /*33e0*/  CS2R R8, SRZ ;  /* 0x0000000000087805 */ /* 0x000fe2000001ff00 */
[----:B------:R-:W-:Y:S01]  /*33f0*/  UMOV UR4, 0x400 ;  /* 0x0000040000047882 */ /* 0x000fe20000000000 */
[----:B------:R-:W-:Y:S01]  /*3400*/  UMOV UR5, URZ ;  /* 0x000000ff00057c82 */ /* 0x000fe20008000000 */
[----:B------:R-:W-:-:S12]  /*3410*/  ULEA UR6, UR48, UR4, 0x18 ;  /* 0x0000000430067291 */ /* 0x000fd8000f8ec0ff */
.L_x_64:
[----:B------:R-:W-:Y:S02]  /*3420*/  LEA R2, R8, UR6, 0x3 ;  /* 0x0000000608027c11 */ /* 0x000fe4000f8e18ff */
[----:B------:R-:W-:-:S03]  /*3430*/  SHF.L.U32 R5, R9, 0x1f, RZ ;  /* 0x0000001f09057819 */ /* 0x000fc600000006ff */
[----:B------:R-:W-:Y:S01]  /*3440*/  VIADD R4, R2, 0x1a0 ;  /* 0x000001a002047836 */ /* 0x000fe20000000000 */
[----:B------:R-:W2:Y:S02]  /*3450*/  SYNCS.PHASECHK.TRANS64.TRYWAIT P0, [R2+URZ+0x190], R5 ;  /* 0x00019005020075a7 */ /* 0x000ea400080011ff */
[----:B--2---:R-:W-:Y:S05]  /*3460*/  @!P0 BRA `(.L_x_61) ;  /* 0x00000068006c8947 */ /* 0x004fea0003800000 */
.L_x_171:
[----:B------:R-:W-:Y:S01]  /*3470*/  ULEA UR4, UR5, UR6, 0x3 ;  /* 0x0000000605047291 */ /* 0x000fe2000f8e18ff */
[----:B------:R-:W-:Y:S02]  /*3480*/  PRMT R4, RZ, 0x654, R4 ;  /* 0x00000654ff047816 */ /* 0x000fe40000000004 */
[----:B--2---:R-:W-:Y:S01]  /*3490*/  SHF.L.U32 R5, R12, 0x1f, RZ ;  /* 0x0000001f0c057819 */ /* 0x004fe200000006ff */
[----:B------:R-:W-:Y:S01]  /*34a0*/  UIADD3 UR7, UPT, UPT, UR4, 0x130, URZ ;  /* 0x0000013004077890 */ /* 0x000fe2000fffe0ff */
[----:B------:R2:W-:Y:S05]  /*34b0*/  SYNCS.ARRIVE.TRANS64.RED.A1T0 RZ, [R4+URZ], RZ ;  /* 0x000000ff04ff79a7 */ /* 0x0005ea00081004ff */
[----:B------:R-:W-:Y:S01]  /*34c0*/  IMAD.U32 R7, RZ, RZ, UR7 ;  /* 0x00000007ff077e24 */ /* 0x000fe2000f8e00ff */
[----:B------:R-:W3:Y:S04]  /*34d0*/  SYNCS.PHASECHK.TRANS64.TRYWAIT P0, [UR4+0x140], R5 ;  /* 0x00014005ff0075a7 */ /* 0x000ee80008001104 */
[----:B------:R-:W-:Y:S01]  /*34e0*/  PRMT R6, R0, 0x654, R7 ;  /* 0x0000065400067816 */ /* 0x000fe20000000007 */
[----:B--2---:R-:W-:Y:S01]  /*34f0*/  @!P2 IMAD.MOV.U32 R4, RZ, RZ, 0x10 ;  /* 0x00000010ff04a424 */ /* 0x004fe200078e00ff */
[----:B---3--:R-:W-:Y:S06]  /*3500*/  @!P0 BRA `(.L_x_62) ;  /* 0x0000006800588947 */ /* 0x008fec0003800000 */
.L_x_173:
[----:B------:R-:W-:Y:S01]  /*3510*/  ULEA UR8, UR5, UR6, 0x4 ;  /* 0x0000000605087291 */ /* 0x000fe2000f8e20ff */
[----:B------:R-:W-:Y:S01]  /*3520*/  SEL R3, R6, R3, !P2 ;  /* 0x0000000306037207 */ /* 0x000fe20005000000 */
[----:B------:R-:W-:Y:S01]  /*3530*/  UIADD3 UR9, UPT, UPT, UR4, 0x130, URZ ;  /* 0x0000013004097890 */ /* 0x000fe2000fffe0ff */
[----:B--2---:R-:W-:Y:S01]  /*3540*/  LEA R2, R11, UR6, 0x3 ;  /* 0x000000060b027c11 */ /* 0x004fe2000f8e18ff */
[----:B------:R-:W-:Y:S01]  /*3550*/  UIADD3 UR8, UPT, UPT, UR8, 0x1c0, URZ ;  /* 0x000001c008087890 */ /* 0x000fe2000fffe0ff */
[----:B------:R-:W-:Y:S01]  /*3560*/  SHF.L.U32 R5, R10, 0x1f, RZ ;  /* 0x0000001f0a057819 */ /* 0x000fe200000006ff */
[----:B------:R2:W-:Y:S01]  /*3570*/  @!P2 SYNCS.ARRIVE.TRANS64.RED RZ, [R3+URZ], R4 ;  /* 0x0000000403ffa9a7 */ /* 0x0005e200080004ff */
[----:B------:R-:W-:Y:S01]  /*3580*/  UIADD3 UR4, UPT, UPT, UR5, 0x1, URZ ;  /* 0x0000000105047890 */ /* 0x000fe2000fffe0ff */
[----:B------:R-:W-:-:S03]  /*3590*/  VIADD R8, R8, 0x1 ;  /* 0x0000000108087836 */ /* 0x000fc60000000000 */
[----:B------:R-:W-:Y:S02]  /*35a0*/  UISETP.NE.AND UP0, UPT, UR4, 0x2, UPT ;  /* 0x000000020400788c */ /* 0x000fe4000bf05270 */
[----:B------:R-:W-:Y:S06]  /*35b0*/  UGETNEXTWORKID.BROADCAST [UR8], [UR9] ;  /* 0x00000000080073ca */ /* 0x000fec0008000100 */
[----:B------:R-:W-:Y:S01]  /*35c0*/  USEL UR7, URZ, 0x1, UP0 ;  /* 0x00000001ff077887 */ /* 0x000fe20008000000 */
[----:B------:R-:W-:Y:S01]  /*35d0*/  ISETP.NE.AND P0, PT, R8, 0x2, PT ;  /* 0x000000020800780c */ /* 0x000fe20003f05270 */
[----:B------:R-:W-:Y:S01]  /*35e0*/  USEL UR5, UR4, URZ, UP0 ;  /* 0x000000ff04057287 */ /* 0x000fe20008000000 */
[----:B------:R-:W3:Y:S03]  /*35f0*/  SYNCS.PHASECHK.TRANS64.TRYWAIT P1, [R2+URZ+0x130], R5 ;  /* 0x00013005020075a7 */ /* 0x000ee600080211ff */
[----:B------:R-:W-:Y:S01]  /*3600*/  LOP3.LUT R12, R12, UR7, RZ, 0x3c, !PT ;  /* 0x000000070c0c7c12 */ /* 0x000fe2000f8e3cff */
[----:B--23--:R-:W-:Y:S07]  /*3610*/  @!P1 BRA `(.L_x_63) ;  /* 0x00000068002c9947 */ /* 0x00cfee0003800000 */
.L_x_174:
[C---:B------:R-:W-:Y:S01]  /*3620*/  LEA R4, R11.reuse, UR6, 0x4 ;  /* 0x000000060b047c11 */ /* 0x040fe2000f8e20ff */
[----:B--2---:R-:W-:Y:S01]  /*3630*/  VIADD R2, R2, 0x140 ;  /* 0x0000014002027836 */ /* 0x004fe20000000000 */
[----:B------:R-:W-:Y:S01]  /*3640*/  SEL R8, R8, RZ, P0 ;  /* 0x000000ff08087207 */ /* 0x000fe20000000000 */
[----:B------:R-:W-:-:S03]  /*3650*/  VIADD R11, R11, 0x1 ;  /* 0x000000010b0b7836 */ /* 0x000fc60000000000 */
[----:B------:R-:W2:Y:S01]  /*3660*/  LDS.128 R4, [R4+0x1c0] ;  /* 0x0001c00004047984 */ /* 0x000ea20000000c00 */
[----:B------:R-:W-:Y:S02]  /*3670*/  PRMT R2, RZ, 0x654, R2 ;  /* 0x00000654ff027816 */ /* 0x000fe40000000002 */
[C---:B------:R-:W-:Y:S01]  /*3680*/  ISETP.NE.AND P1, PT, R11.reuse, 0x2, PT ;  /* 0x000000020b00780c */ /* 0x040fe20003f25270 */
[----:B------:R-:W-:Y:S01]  /*3690*/  @!PT LDS RZ, [RZ] ;  /* 0x00000000fffff984 */ /* 0x000fe20000000800 */
[----:B------:R-:W-:Y:S01]  /*36a0*/  @!PT LDS RZ, [RZ] ;  /* 0x00000000fffff984 */ /* 0x000fe20000000800 */
[----:B------:R-:W-:Y:S01]  /*36b0*/  @!PT LDS RZ, [RZ] ;  /* 0x00000000fffff984 */ /* 0x000fe20000000800 */
[----:B------:R-:W-:Y:S01]  /*36c0*/  @!PT LDS RZ, [RZ] ;  /* 0x00000000fffff984 */ /* 0x000fe20000000800 */
[----:B------:R3:W-:Y:S06]  /*36d0*/  MEMBAR.ALL.CTA ;  /* 0x0000000000007992 */ /* 0x0007ec0000008000 */
[----:B---3--:R-:W3:Y:S01]  /*36e0*/  FENCE.VIEW.ASYNC.S ;  /* 0x00000000000073c6 */ /* 0x008ee20000000000 */
[----:B------:R-:W-:Y:S01]  /*36f0*/  SEL R11, R11, RZ, P1 ;  /* 0x000000ff0b0b7207 */ /* 0x000fe20000800000 */
[----:B---3--:R3:W-:Y:S01]  /*3700*/  SYNCS.ARRIVE.TRANS64.RED.A1T0 RZ, [R2+URZ], RZ ;  /* 0x000000ff02ff79a7 */ /* 0x0087e200081004ff */
[----:B--2---:R-:W-:-:S02]  /*3710*/  LOP3.LUT P3, RZ, R6, 0x1, RZ, 0xc0, !PT ;  /* 0x0000000106ff7812 */ /* 0x004fc4000786c0ff */
[----:B------:R-:W-:-:S04]  /*3720*/  SEL R5, RZ, 0x1, P1 ;  /* 0x00000001ff057807 */ /* 0x000fc80000800000 */
[----:B------:R-:W-:Y:S02]  /*3730*/  LOP3.LUT R10, R10, R5, RZ, 0x3c, !PT ;  /* 0x000000050a0a7212 */ /* 0x000fe400078e3cff */
[----:B---3--:R-:W-:-:S04]  /*3740*/  SEL R2, RZ, 0x1, P0 ;  /* 0x00000001ff027807 */ /* 0x008fc80000000000 */
[----:B------:R-:W-:Y:S01]  /*3750*/  LOP3.LUT R9, R9, R2, RZ, 0x3c, !PT ;  /* 0x0000000209097212 */ /* 0x000fe200078e3cff */
[----:B------:R-:W-:Y:S06]  /*3760*/  @P3 BRA `(.L_x_64) ;  /* 0xfffffffc002c3947 */ /* 0x000fec000383ffff */
[----:B------:R-:W-:Y:S01]  /*3770*/  ULEA UR4, UR5, UR6, 0x3 ;  /* 0x0000000605047291 */ /* 0x000fe2000f8e18ff */
[----:B------:R-:W-:-:S08]  /*3780*/  SHF.L.U32 R3, R12, 0x1f, RZ ;  /* 0x0000001f0c037819 */ /* 0x000fd000000006ff */
[----:B------:R-:W2:Y:S02]  /*3790*/  SYNCS.PHASECHK.TRANS64 P0, [UR4+0x140], R3 ;  /* 0x00014003ff0075a7 */ /* 0x000ea40008001004 */
[----:B--2---:R-:W-:Y:S05]  /*37a0*/  @P0 BRA `(.L_x_65) ;  /* 0x0000000000080947 */ /* 0x004fea0003800000 */
[----:B------:R-:W2:Y:S02]  /*37b0*/  SYNCS.PHASECHK.TRANS64.TRYWAIT P0, [UR4+0x140], R3 ;  /* 0x00014003ff0075a7 */ /* 0x000ea40008001104 */
[----:B--2---:R-:W-:Y:S05]  /*37c0*/  @!P0 BRA `(.L_x_66) ;  /* 0x0000006400d48947 */ /* 0x004fea0003800000 */
.L_x_65:
[----:B------:R-:W-:-:S04]  /*37d0*/  UIADD3 UR7, UPT, UPT, UR5, 0x1, URZ ;  /* 0x0000000105077890 */ /* 0x000fc8000fffe0ff */
[----:B------:R-:W-:-:S04]  /*37e0*/  UISETP.NE.AND UP0, UPT, UR7, 0x2, UPT ;  /* 0x000000020700788c */ /* 0x000fc8000bf05270 */
[----:B------:R-:W-:Y:S02]  /*37f0*/  USEL UR8, URZ, 0x1, UP0 ;  /* 0x00000001ff087887 */ /* 0x000fe40008000000 */
[----:B------:R-:W-:-:S04]  /*3800*/  USEL UR7, UR7, URZ, UP0 ;  /* 0x000000ff07077287 */ /* 0x000fc80008000000 */
[----:B------:R-:W-:Y:S01]  /*3810*/  ULEA UR7, UR7, UR6, 0x3 ;  /* 0x0000000607077291 */ /* 0x000fe2000f8e18ff */
[----:B--2---:R-:W-:-:S04]  /*3820*/  LOP3.LUT R3, R12, UR8, RZ, 0x3c, !PT ;  /* 0x000000080c037c12 */ /* 0x004fc8000f8e3cff */
[----:B------:R-:W-:-:S04]  /*3830*/  SHF.L.U32 R0, R3, 0x1f, RZ ;  /* 0x0000001f03007819 */ /* 0x000fc800000006ff */
[----:B------:R-:W2:Y:S02]  /*3840*/  SYNCS.PHASECHK.TRANS64 P0, [UR7+0x140], R0 ;  /* 0x00014000ff0075a7 */ /* 0x000ea40008001007 */
[----:B-12---:R-:W-:Y:S05]  /*3850*/  @P0 EXIT ;  /* 0x000000000000094d */ /* 0x006fea0003800000 */
[----:B------:R-:W-:Y:S02]  /*3860*/  SHF.L.U32 R3, R3, 0x1f, RZ ;  /* 0x0000001f03037819 */ /* 0x000fe400000006ff */
[----:B------:R-:W-:-:S07]  /*3870*/  MOV R0, UR7 ;  /* 0x0000000700007c02 */ /* 0x000fce0008000f00 */
.L_x_67:
[----:B-1----:R1:W2:Y:S02]  /*3880*/  SYNCS.PHASECHK.TRANS64.TRYWAIT P0, [R0+URZ+0x140], R3 ;  /* 0x00014003000075a7 */ /* 0x0022a400080011ff */
[----:B--2---:R-:W-:Y:S05]  /*3890*/  @!P0 NANOSLEEP.SYNCS 0x989680 ;  /* 0x009896800000895d */ /* 0x004fea0003900000 */
[----:B------:R-:W2:Y:S02]  /*38a0*/  @!P0 SYNCS.PHASECHK.TRANS64 P0, [R0+URZ+0x140], R3 ;  /* 0x00014003000085a7 */ /* 0x000ea400080010ff */
[----:B--2---:R-:W-:Y:S05]  /*38b0*/  @P0 EXIT ;  /* 0x000000000000094d */ /* 0x004fea0003800000 */
[----:B------:R-:W-:Y:S05]  /*38c0*/  BRA `(.L_x_67) ;  /* 0xfffffffc00ec7947 */ /* 0x000fea000383ffff */
.L_x_60:
[----:B------:R-:W-:Y:S05]  /*38d0*/  BRA.U UP5, `(.L_x_68) ;  /* 0x0000001105a07547 */ /* 0x000fea000b800000 */
[----:B------:R-:W-:Y:S01]  /*38e0*/  UMOV UR4, 0x40 ;  /* 0x0000004000047882 */ /* 0x000fe20000000000 */
[----:B------:R-:W-:Y:S01]  /*38f0*/  NOP ;  /* 0x0000000000007918 */ /* 0x000fe20000000000 */
[----:B------:R-:W-:Y:S01]  /*3900*/  ULEA UR5, UR48, UR4, 0x18 ;  /* 0x0000000430057291 */ /* 0x000fe2000f8ec0ff */
[----:B------:R-:W-:Y:S02]  /*3910*/  UMOV UR6, 0x400 ;  /* 0x0000040000067882 */ /* 0x000fe40000000000 */
[----:B------:R-:W-:-:S06]  /*3920*/  ULEA UR6, UR48, UR6, 0x18 ;  /* 0x0000000630067291 */ /* 0x000fcc000f8ec0ff */
[----:B------:R-:W2:Y:S02]  /*3930*/  LDS.U8 R0, [UR5+0x1c] ;  /* 0x00001c05ff007984 */ /* 0x000ea40008000000 */
[----:B--2---:R-:W-:-:S13]  /*3940*/  ISETP.NE.AND P0, PT, R0, RZ, PT ;  /* 0x000000ff0000720c */ /* 0x004fda0003f05270 */
[----:B------:R-:W-:Y:S05]  /*3950*/  @P0 BRA `(.L_x_69) ;  /* 0x0000000400080947 */ /* 0x000fea0003800000 */
[----:B------:R-:W-:Y:S02]  /*3960*/  UISETP.NE.U32.AND UP1, UPT, UR33, 0x1, UPT ;  /* 0x000000012100788c */ /* 0x000fe4000bf25070 */
[----:B------:R-:W-:-:S07]  /*3970*/  UIADD3 UR7, UPT, UPT, UR5, 0x8, URZ ;  /* 0x0000000805077890 */ /* 0x000fce000fffe0ff */
[----:B------:R-:W-:Y:S05]  /*3980*/  BRA.U !UP1, `(.L_x_70) ;  /* 0x00000001099c7547 */ /* 0x000fea000b800000 */
[----:B------:R-:W-:Y:S01]  /*3990*/  ELECT P0, URZ, PT ;  /* 0x0000000000ff782f */ /* 0x000fe20003800000 */
[----:B------:R-:W-:-:S12]  /*39a0*/  BSSY B0, `(.L_x_70) ;  /* 0x0000025000007945 */ /* 0x000fd80003800000 */
[----:B------:R-:W-:Y:S05]  /*39b0*/  @!P0 BRA `(.L_x_71) ;  /* 0x00000000008c8947 */ /* 0x000fea0003800000 */
[----:B------:R-:W-:-:S05]  /*39c0*/  UMOV UR4, 0x10 ;  /* 0x0000001000047882 */ /* 0x000fca0000000000 */
[----:B------:R-:W-:Y:S04]  /*39d0*/  DEPBAR.LE SB2, 0x36 ;  /* 0x0000ad800000791a */ /* 0x000fe80000000000 */
[----:B------:R-:W2:Y:S02]  /*39e0*/  UTCATOMSWS.2CTA.FIND_AND_SET.ALIGN UP0, UR4, UR4 ;  /* 0x00000004000475e3 */ /* 0x000ea40008200800 */
[----:B--2---:R-:W-:Y:S01]  /*39f0*/  MOV R11, UR4 ;  /* 0x00000004000b7c02 */ /* 0x004fe20008000f00 */
[----:B------:R-:W-:Y:S06]  /*3a00*/  BRA.U UP0, `(.L_x_72) ;  /* 0x0000000100187547 */ /* 0x000fec000b800000 */
.L_x_73:
[----:B------:R-:W-:Y:S05]  /*3a10*/  NANOSLEEP 0x64 ;  /* 0x000000640000795d */ /* 0x000fea0003800000 */
[----:B------:R-:W-:-:S05]  /*3a20*/  UMOV UR4, 0x10 ;  /* 0x0000001000047882 */ /* 0x000fca0000000000 */
[----:B------:R-:W-:Y:S04]  /*3a30*/  DEPBAR.LE SB2, 0x36 ;  /* 0x0000ad800000791a */ /* 0x000fe80000000000 */
[----:B------:R-:W2:Y:S02]  /*3a40*/  UTCATOMSWS.2CTA.FIND_AND_SET.ALIGN UP0, UR4, UR4 ;  /* 0x00000004000475e3 */ /* 0x000ea40008200800 */
[----:B--2---:R-:W-:Y:S01]  /*3a50*/  MOV R11, UR4 ;  /* 0x00000004000b7c02 */ /* 0x004fe20008000f00 */
[----:B------:R-:W-:Y:S05]  /*3a60*/  BRA.U !UP0, `(.L_x_73) ;  /* 0xfffffffd08e87547 */ /* 0x000fea000b83ffff */
.L_x_72:
[----:B------:R-:W2:Y:S01]  /*3a70*/  LDS R7, [UR5+0x10] ;  /* 0x00001005ff077984 */ /* 0x000ea20008000800 */
[----:B------:R-:W-:Y:S01]  /*3a80*/  IMAD.U32 R5, RZ, RZ, UR6 ;  /* 0x00000006ff057e24 */ /* 0x000fe2000f8e00ff */
[----:B------:R-:W-:-:S03]  /*3a90*/  MOV R4, UR34 ;  /* 0x0000002200047c02 */ /* 0x000fc60008000f00 */
[----:B------:R-:W-:Y:S01]  /*3aa0*/  VIADD R5, R5, 0x1e0 ;  /* 0x000001e005057836 */ /* 0x000fe20000000000 */
[----:B--2---:R-:W-:-:S04]  /*3ab0*/  SHF.L.U32 R7, R7, 0x1f, RZ ;  /* 0x0000001f07077819 */ /* 0x004fc800000006ff */
[----:B------:R-:W2:Y:S02]  /*3ac0*/  SYNCS.PHASECHK.TRANS64.TRYWAIT P0, [UR5+0x8], R7 ;  /* 0x00000807ff0075a7 */ /* 0x000ea40008001105 */
[----:B--2---:R-:W-:Y:S05]  /*3ad0*/  @P0 BRA `(.L_x_74) ;  /* 0x0000000000080947 */ /* 0x004fea0003800000 */
[----:B------:R-:W2:Y:S02]  /*3ae0*/  SYNCS.PHASECHK.TRANS64.TRYWAIT P0, [UR5+0x8], R7 ;  /* 0x00000807ff0075a7 */ /* 0x000ea40008001105 */
[----:B--2---:R-:W-:Y:S05]  /*3af0*/  @!P0 BRA `(.L_x_75) ;  /* 0x0000006400208947 */ /* 0x004fea0003800000 */
.L_x_74:
[----:B--2---:R-:W-:Y:S01]  /*3b00*/  HFMA2 R0, -RZ, RZ, 0, 5.9604644775390625e-08 ;  /* 0x00000001ff007431 */ /* 0x004fe200000001ff */
[----:B------:R-:W-:Y:S01]  /*3b10*/  UPRMT UR4, UR34, 0x654, UR7 ;  /* 0x0000065422047896 */ /* 0x000fe20008000007 */
[----:B------:R-:W-:Y:S01]  /*3b20*/  IMAD.MOV.U32 R8, RZ, RZ, 0xffff ;  /* 0x0000ffffff087424 */ /* 0x000fe200078e00ff */
[----:B------:R-:W-:Y:S01]  /*3b30*/  PRMT R4, R4, 0x654, R5 ;  /* 0x0000065404047816 */ /* 0x000fe20000000005 */
[----:B------:R-:W-:Y:S02]  /*3b40*/  IMAD.MOV.U32 R6, RZ, RZ, 0x4 ;  /* 0x00000004ff067424 */ /* 0x000fe400078e00ff */
[----:B------:R-:W-:Y:S01]  /*3b50*/  IMAD.SHL.U32 R9, R11, 0x20, RZ ;  /* 0x000000200b097824 */ /* 0x000fe200078e00ff */
[----:B------:R-:W-:Y:S02]  /*3b60*/  MOV R5, UR4 ;  /* 0x0000000400057c02 */ /* 0x000fe40008000f00 */
[-C--:B------:R-:W-:Y:S01]  /*3b70*/  SHF.L.U32 R8, R8, R11.reuse, RZ ;  /* 0x0000000b08087219 */ /* 0x080fe200000006ff */
[----:B------:R2:W-:Y:S01]  /*3b80*/  SYNCS.ARRIVE.TRANS64.RED RZ, [UR4], R6 ;  /* 0x00000006ffff79a7 */ /* 0x0005e20008000404 */
[----:B------:R-:W-:Y:S01]  /*3b90*/  SHF.L.U32 R7, R0, R11, RZ ;  /* 0x0000000b00077219 */ /* 0x000fe200000006ff */
[----:B------:R2:W-:Y:S04]  /*3ba0*/  STS [UR6+0x1e0], R9 ;  /* 0x0001e009ff007988 */ /* 0x0005e80008000806 */
[----:B------:R2:W-:Y:S04]  /*3bb0*/  STAS [R4.64], R11 ;  /* 0x0000000b04007dbd */ /* 0x0005e8000c0008ff */
[----:B------:R2:W-:Y:S04]  /*3bc0*/  ATOMS.OR RZ, [UR5+0x14], R8 ;  /* 0x00001408ffff798c */ /* 0x0005e8000b000005 */
[----:B------:R2:W-:Y:S04]  /*3bd0*/  ATOMS.OR RZ, [UR5+0x18], R7 ;  /* 0x00001807ffff798c */ /* 0x0005e8000b000005 */
[----:B------:R2:W-:Y:S02]  /*3be0*/  ATOMS.XOR RZ, [UR5+0x10], R0 ;  /* 0x00001000ffff798c */ /* 0x0005e4000b800005 */
.L_x_71:
[----:B-1----:R-:W-:Y:S05]  /*3bf0*/  BSYNC B0 ;  /* 0x0000000000007941 */ /* 0x002fea0003800000 */
.L_x_70:
[----:B------:R-:W-:Y:S05]  /*3c00*/  BRA.U UP1, `(.L_x_76) ;  /* 0x00000001016c7547 */ /* 0x000fea000b800000 */
[----:B------:R-:W-:-:S03]  /*3c10*/  UMOV UR4, 0xffffffff ;  /* 0xffffffff00047882 */ /* 0x000fc60000000000 */
[----:B------:R-:W-:Y:S05]  /*3c20*/  BRA.DIV UR4, `(.L_x_77) ;  /* 0x0000006204ec7947 */ /* 0x000fea000b800000 */
[----:B------:R-:W-:-:S13]  /*3c30*/  ELECT P0, URZ, PT ;  /* 0x0000000000ff782f */ /* 0x000fda0003800000 */
.L_x_178:
[----:B------:R-:W-:Y:S05]  /*3c40*/  @!P0 BRA `(.L_x_76) ;  /* 0x00000000005c8947 */ /* 0x000fea0003800000 */
[----:B--2---:R-:W2:Y:S02]  /*3c50*/  LDS R5, [UR5+0x10] ;  /* 0x00001005ff057984 */ /* 0x004ea40008000800 */
[----:B--2---:R-:W-:-:S04]  /*3c60*/  SHF.L.U32 R5, R5, 0x1f, RZ ;  /* 0x0000001f05057819 */ /* 0x004fc800000006ff */
[----:B------:R-:W2:Y:S02]  /*3c70*/  SYNCS.PHASECHK.TRANS64.TRYWAIT P0, [UR5+0x8], R5 ;  /* 0x00000805ff0075a7 */ /* 0x000ea40008001105 */
[----:B--2---:R-:W-:Y:S05]  /*3c80*/  @P0 BRA `(.L_x_78) ;  /* 0x0000000000080947 */ /* 0x004fea0003800000 */
[----:B------:R-:W2:Y:S02]  /*3c90*/  SYNCS.PHASECHK.TRANS64.TRYWAIT P0, [UR5+0x8], R5 ;  /* 0x00000805ff0075a7 */ /* 0x000ea40008001105 */
[----:B--2---:R-:W-:Y:S05]  /*3ca0*/  @!P0 BRA `(.L_x_79) ;  /* 0x0000006000f08947 */ /* 0x004fea0003800000 */
.L_x_78:
[----:B------:R-:W3:Y:S01]  /*3cb0*/  LDS R7, [UR6+0x1e0] ;  /* 0x0001e006ff077984 */ /* 0x000ee20008000800 */
[----:B--2---:R-:W-:Y:S02]  /*3cc0*/  HFMA2 R0, -RZ, RZ, 0, 5.9604644775390625e-08 ;  /* 0x00000001ff007431 */ /* 0x004fe400000001ff */
[----:B------:R-:W-:Y:S01]  /*3cd0*/  IMAD.MOV.U32 R4, RZ, RZ, 0xffff ;  /* 0x0000ffffff047424 */ /* 0x000fe200078e00ff */
[----:B------:R-:W-:Y:S01]  /*3ce0*/  UPRMT UR4, UR34, 0x654, UR7 ;  /* 0x0000065422047896 */ /* 0x000fe20008000007 */
[----:B---3--:R-:W-:-:S03]  /*3cf0*/  IMAD.SHL.U32 R5, R7, 0x20, RZ ;  /* 0x0000002007057824 */ /* 0x008fc600078e00ff */
[-C--:B------:R-:W-:Y:S02]  /*3d00*/  SHF.L.U32 R4, R4, R7.reuse, RZ ;  /* 0x0000000704047219 */ /* 0x080fe400000006ff */
[----:B------:R-:W-:Y:S01]  /*3d10*/  SHF.L.U32 R7, R0, R7, RZ ;  /* 0x0000000700077219 */ /* 0x000fe200000006ff */
[----:B------:R3:W-:Y:S04]  /*3d20*/  STS [UR6+0x1e0], R5 ;  /* 0x0001e005ff007988 */ /* 0x0007e80008000806 */
[----:B------:R3:W-:Y:S04]  /*3d30*/  ATOMS.OR RZ, [UR5+0x14], R4 ;  /* 0x00001404ffff798c */ /* 0x0007e8000b000005 */
[----:B------:R3:W-:Y:S01]  /*3d40*/  ATOMS.OR RZ, [UR5+0x18], R7 ;  /* 0x00001807ffff798c */ /* 0x0007e2000b000005 */
[----:B------:R-:W-:Y:S03]  /*3d50*/  SYNCS.ARRIVE.TRANS64.RED.A1T0 RZ, [UR4], RZ ;  /* 0x000000ffffff79a7 */ /* 0x000fe60008100404 */
[----:B------:R3:W-:Y:S01]  /*3d60*/  ATOMS.XOR RZ, [UR5+0x10], R0 ;  /* 0x00001000ffff798c */ /* 0x0007e2000b800005 */
[----:B------:R-:W-:Y:S05]  /*3d70*/  BRA `(.L_x_76) ;  /* 0x0000000000107947 */ /* 0x000fea0003800000 */
.L_x_69:
[----:B------:R-:W-:Y:S02]  /*3d80*/  MOV R0, 0xffffffff ;  /* 0xffffffff00007802 */ /* 0x000fe40000000f00 */
[----:B------:R-:W-:-:S03]  /*3d90*/  MOV R4, 0x3dc0 ;  /* 0x00003dc000047802 */ /* 0x000fc60000000f00 */
[----:B------:R2:W-:Y:S04]  /*3da0*/  STS [UR6+0x1e0], R0 ;  /* 0x0001e000ff007988 */ /* 0x0005e80008000806 */
[----:B-12--5:R-:W-:Y:S05]  /*3db0*/  CALL.REL.NOINC `($__internal_1_$__cuda_sm10x_tcgen05_guardrail_trap_phase_invalid_during_alloc) ;  /* 0x0000006800387944 */ /* 0x026fea0003c00000 */
.L_x_76:
[----:B------:R-:W-:Y:S05]  /*3dc0*/  WARPSYNC.ALL ;  /* 0x0000000000007948 */ /* 0x000fea0003800000 */
[----:B------:R-:W4:Y:S01]  /*3dd0*/  S2UR UR4, SR_CgaCtaId ;  /* 0x00000000000479c3 */ /* 0x000f220000008800 */
[----:B------:R-:W-:Y:S01]  /*3de0*/  UMOV UR17, 0x400 ;  /* 0x0000040000117882 */ /* 0x000fe20000000000 */
[----:B------:R-:W-:-:S06]  /*3df0*/  NOP ;  /* 0x0000000000007918 */ /* 0x000fcc0000000000 */
[----:B------:R-:W-:Y:S06]  /*3e00*/  BAR.ARV 0x6, 0xa0 ;  /* 0x0182800000007b1d */ /* 0x000fec0000002000 */
[----:B------:R-:W1:Y:S01]  /*3e10*/  LDCU UR6, c[0x0][0x38c] ;  /* 0x00007180ff0677ac */ /* 0x000e620008000800 */
[----:B------:R-:W-:Y:S01]  /*3e20*/  LOP3.LUT R3, R3, 0xffff, RZ, 0xc0, !PT ;  /* 0x0000ffff03037812 */ /* 0x000fe200078ec0ff */
[----:B--2---:R-:W-:Y:S01]  /*3e30*/  IMAD.MOV.U32 R9, RZ, RZ, 0x1 ;  /* 0x00000001ff097424 */ /* 0x004fe200078e00ff */
[----:B------:R-:W-:Y:S01]  /*3e40*/  LOP3.LUT R2, R2, 0xffff, RZ, 0xc0, !PT ;  /* 0x0000ffff02027812 */ /* 0x000fe200078ec0ff */
[----:B------:R-:W-:Y:S01]  /*3e50*/  IMAD.MOV.U32 R8, RZ, RZ, RZ ;  /* 0x000000ffff087224 */ /* 0x000fe200078e00ff */
[----:B------:R-:W-:Y:S01]  /*3e60*/  R2UR UR20, R3 ;  /* 0x00000000031472ca */ /* 0x000fe200000e0000 */
[----:B------:R-:W-:Y:S01]  /*3e70*/  UMOV UR24, URZ ;  /* 0x000000ff00187c82 */ /* 0x000fe20008000000 */
[----:B------:R-:W-:-:S02]  /*3e80*/  R2UR UR30, R2 ;  /* 0x00000000021e72ca */ /* 0x000fc400000e0000 */
[----:B------:R-:W-:Y:S01]  /*3e90*/  CS2R R2, SRZ ;  /* 0x0000000000027805 */ /* 0x000fe2000001ff00 */
[----:B------:R-:W-:Y:S01]  /*3ea0*/  UMOV UR15, URZ ;  /* 0x000000ff000f7c82 */ /* 0x000fe20008000000 */
[----:B----4-:R-:W-:Y:S01]  /*3eb0*/  ULEA UR17, UR4, UR17, 0x18 ;  /* 0x0000001104117291 */ /* 0x010fe2000f8ec0ff */
[----:B------:R-:W-:Y:S01]  /*3ec0*/  UMOV UR14, URZ ;  /* 0x000000ff000e7c82 */ /* 0x000fe20008000000 */
[----:B------:R-:W-:Y:S02]  /*3ed0*/  UISETP.NE.AND UP3, UPT, UR33, URZ, UPT ;  /* 0x000000ff2100728c */ /* 0x000fe4000bf65270 */
[----:B------:R-:W-:Y:S02]  /*3ee0*/  UIADD3 UR5, UPT, UPT, UR17, 0x8400, URZ ;  /* 0x0000840011057890 */ /* 0x000fe4000fffe0ff */
[----:B------:R-:W-:-:S03]  /*3ef0*/  UIADD3 UR4, UPT, UPT, UR17, 0x28400, URZ ;  /* 0x0002840011047890 */ /* 0x000fc6000fffe0ff */
[----:B---3--:R-:W2:Y:S01]  /*3f00*/  LDS R0, [UR17+0x1e0] ;  /* 0x0001e011ff007984 */ /* 0x008ea20008000800 */
[----:B-1----:R-:W-:Y:S02]  /*3f10*/  UIADD3 UR6, UPT, UPT, UR6, 0x3f, URZ ;  /* 0x0000003f06067890 */ /* 0x002fe4000fffe0ff */
[----:B------:R-:W-:Y:S02]  /*3f20*/  USHF.R.U32.HI UR5, URZ, 0x4, UR5 ;  /* 0x00000004ff057899 */ /* 0x000fe40008011605 */
[----:B------:R-:W-:Y:S02]  /*3f30*/  USHF.R.S32.HI UR25, URZ, 0x1f, UR6 ;  /* 0x0000001fff197899 */ /* 0x000fe40008011406 */
[----:B------:R-:W-:Y:S02]  /*3f40*/  USHF.R.U32.HI UR4, URZ, 0x4, UR4 ;  /* 0x00000004ff047899 */ /* 0x000fe40008011604 */
[----:B------:R-:W-:Y:S02]  /*3f50*/  ULEA.HI UR25, UR25, UR6, URZ, 0x6 ;  /* 0x0000000619197291 */ /* 0x000fe4000f8f30ff */
[----:B------:R-:W-:-:S02]  /*3f60*/  ULOP3.LUT UR5, UR5, 0x3fff, URZ, 0xc0, !UPT ;  /* 0x00003fff05057892 */ /* 0x000fc4000f8ec0ff */
[----:B------:R-:W-:Y:S02]  /*3f70*/  USHF.R.S32.HI UR25, URZ, 0x6, UR25 ;  /* 0x00000006ff197899 */ /* 0x000fe40008011419 */
[----:B------:R-:W-:Y:S02]  /*3f80*/  ULOP3.LUT UR22, UR4, 0x3fff, URZ, 0xc0, !UPT ;  /* 0x00003fff04167892 */ /* 0x000fe4000f8ec0ff */
[----:B------:R-:W-:Y:S02]  /*3f90*/  UISETP.LT.AND UP0, UPT, UR25, 0x1, UPT ;  /* 0x000000011900788c */ /* 0x000fe4000bf01270 */
[----:B------:R-:W-:Y:S02]  /*3fa0*/  ULOP3.LUT UR21, UR5, 0x10000, URZ, 0xfc, !UPT ;  /* 0x0001000005157892 */ /* 0x000fe4000f8efcff */
[----:B------:R-:W-:Y:S02]  /*3fb0*/  ULOP3.LUT UR22, UR22, 0x10000, URZ, 0xfc, !UPT ;  /* 0x0001000016167892 */ /* 0x000fe4000f8efcff */
[----:B------:R-:W-:Y:S01]  /*3fc0*/  USEL UR31, UR25, 0x1, !UP0 ;  /* 0x00000001191f7887 */ /* 0x000fe2000c000000 */
[----:B------:R-:W-:Y:S01]  /*3fd0*/  UMOV UR28, 0x0 ;  /* 0x00000000001c7882 */ /* 0x000fe20000000000 */
[----:B------:R-:W-:Y:S01]  /*3fe0*/  UMOV UR29, 0x10200490 ;  /* 0x10200490001d7882 */ /* 0x000fe20000000000 */
[----:B------:R-:W-:Y:S01]  /*3ff0*/  UMOV UR26, 0x0 ;  /* 0x00000000001a7882 */ /* 0x000fe20000000000 */
[----:B------:R-:W-:Y:S01]  /*4000*/  UMOV UR27, 0x10200490 ;  /* 0x10200490001b7882 */ /* 0x000fe20000000000 */
[----:B--2---:R-:W-:-:S15]  /*4010*/  R2UR UR32, R0 ;  /* 0x00000000002072ca */ /* 0x004fde00000e0000 */
.L_x_87:
[C---:B------:R-:W-:Y:S02]  /*4020*/  LEA R0, R8.reuse, UR17, 0x3 ;  /* 0x0000001108007c11 */ /* 0x040fe4000f8e18ff */
[----:B------:R-:W-:Y:S02]  /*4030*/  SHF.L.U32 R5, R3, 0x1f, RZ ;  /* 0x0000001f03057819 */ /* 0x000fe400000006ff */
[----:B------:R-:W-:Y:S02]  /*4040*/  LEA R4, R8, UR17, 0x4 ;  /* 0x0000001108047c11 */ /* 0x000fe4000f8e20ff */
[----:B------:R-:W1:Y:S02]  /*4050*/  SYNCS.PHASECHK.TRANS64.TRYWAIT P0, [R0+URZ+0x130], R5 ;  /* 0x00013005000075a7 */ /* 0x000e6400080011ff */
[----:B-1-3--:R-:W-:Y:S05]  /*4060*/  @!P0 BRA `(.L_x_80) ;  /* 0x0000006000188947 */ /* 0x00afea0003800000 */
.L_x_179:
[----:B-1----:R-:W1:Y:S01]  /*4070*/  LDS.128 R4, [R4+0x1c0] ;  /* 0x0001c00004047984 */ /* 0x002e620000000c00 */
[----:B------:R-:W-:Y:S02]  /*4080*/  VIADD R0, R0, 0x140 ;  /* 0x0000014000007836 */ /* 0x000fe40000000000 */
[----:B------:R-:W-:Y:S01]  /*4090*/  VIADD R8, R8, 0x1 ;  /* 0x0000000108087836 */ /* 0x000fe20000000000 */
[----:B------:R-:W-:Y:S01]  /*40a0*/  @!PT LDS RZ, [RZ] ;  /* 0x00000000fffff984 */ /* 0x000fe20000000800 */
[----:B------:R-:W-:Y:S01]  /*40b0*/  @!PT LDS RZ, [RZ] ;  /* 0x00000000fffff984 */ /* 0x000fe20000000800 */
[----:B------:R-:W-:Y:S01]  /*40c0*/  @!PT LDS RZ, [RZ] ;  /* 0x00000000fffff984 */ /* 0x000fe20000000800 */
[----:B------:R-:W-:Y:S01]  /*40d0*/  @!PT LDS RZ, [RZ] ;  /* 0x00000000fffff984 */ /* 0x000fe20000000800 */
[----:B------:R2:W-:Y:S06]  /*40e0*/  MEMBAR.ALL.CTA ;  /* 0x0000000000007992 */ /* 0x0005ec0000008000 */
[----:B--2---:R-:W2:Y:S01]  /*40f0*/  FENCE.VIEW.ASYNC.S ;  /* 0x00000000000073c6 */ /* 0x004ea20000000000 */
[----:B------:R-:W-:-:S04]  /*4100*/  PRMT R0, RZ, 0x654, R0 ;  /* 0x00000654ff007816 */ /* 0x000fc80000000000 */
[----:B--2---:R2:W-:Y:S01]  /*4110*/  SYNCS.ARRIVE.TRANS64.RED.A1T0 RZ, [R0+URZ], RZ ;  /* 0x000000ff00ff79a7 */ /* 0x0045e200081004ff */
[----:B-1----:R-:W-:Y:S01]  /*4120*/  LOP3.LUT P1, RZ, R6, 0x1, RZ, 0xc0, !PT ;  /* 0x0000000106ff7812 */ /* 0x002fe2000782c0ff */
[----:B--2---:R-:W-:-:S12]  /*4130*/  BRA.U UP3, `(.L_x_81) ;  /* 0x0000000103e07547 */ /* 0x004fd8000b800000 */
[----:B------:R-:W1:Y:S01]  /*4140*/  LDCU UR4, c[0x0][0x38c] ;  /* 0x00007180ff0477ac */ /* 0x000e620008000800 */
[----:B------:R-:W-:Y:S02]  /*4150*/  PLOP3.LUT P2, PT, PT, PT, PT, 0x80, 0x8 ;  /* 0x000000000008781c */ /* 0x000fe40003f4f070 */
[----:B------:R-:W-:Y:S01]  /*4160*/  SHF.L.U32 R5, R9, 0x1f, RZ ;  /* 0x0000001f09057819 */ /* 0x000fe200000006ff */
[----:B------:R-:W-:Y:S02]  /*4170*/  ULEA UR23, UR24, UR17, 0x3 ;  /* 0x0000001118177291 */ /* 0x000fe4000f8e18ff */
[----:B------:R-:W-:Y:S02]  /*4180*/  ULEA UR18, UR24, UR32, 0x7 ;  /* 0x0000002018127291 */ /* 0x000fe4000f8e38ff */
[----:B-1----:R-:W-:-:S06]  /*4190*/  UISETP.GE.AND UP0, UPT, UR4, 0x1, UPT ;  /* 0x000000010400788c */ /* 0x002fcc000bf06270 */
[----:B------:R-:W-:-:S05]  /*41a0*/  PLOP3.LUT P0, PT, PT, PT, UP0, 0x80, 0x8 ;  /* 0x000000000008781c */ /* 0x000fca0003f0f008 */
[----:B------:R-:W-:-:S08]  /*41b0*/  @UP0 ULEA UR4, UR15, UR17, 0x3 ;  /* 0x000000110f040291 */ /* 0x000fd0000f8e18ff */
[----:B------:R-:W-:-:S04]  /*41c0*/  @P0 SHF.L.U32 R0, R2, 0x1f, RZ ;  /* 0x0000001f02000819 */ /* 0x000fc800000006ff */
[----:B------:R1:W2:Y:S01]  /*41d0*/  @P0 SYNCS.PHASECHK.TRANS64.TRYWAIT P2, [UR4], R0 ;  /* 0x00000000ff0005a7 */ /* 0x0002a20008041104 */
[----:B------:R-:W3:Y:S02]  /*41e0*/  SYNCS.PHASECHK.TRANS64.TRYWAIT P0, [UR23+0x170], R5 ;  /* 0x00017005ff0075a7 */ /* 0x000ee40008001117 */
[----:B-123--:R-:W-:Y:S05]  /*41f0*/  @!P0 BRA `(.L_x_82) ;  /* 0x0000005c00c88947 */ /* 0x00efea0003800000 */
.L_x_181:
[----:B------:R-:W-:Y:S01]  /*4200*/  UMOV UR19, UR14 ;  /* 0x0000000e00137c82 */ /* 0x000fe20008000000 */
[----:B------:R-:W-:Y:S05]  /*4210*/  BRA.U !UP0, `(.L_x_83) ;  /* 0x0000000108987547 */ /* 0x000fea000b800000 */
[----:B------:R-:W-:Y:S02]  /*4220*/  UIADD3 UR19, UPT, UPT, UR31, UR14, URZ ;  /* 0x0000000e1f137290 */ /* 0x000fe4000fffe0ff */
[----:B------:R-:W-:Y:S01]  /*4230*/  UPLOP3.LUT UP2, UPT, UPT, UPT, UPT, 0x40, 0x4 ;  /* 0x000000000004789c */ /* 0x000fe20003f4e870 */
[----:B------:R-:W-:Y:S01]  /*4240*/  UMOV UR16, UR25 ;  /* 0x0000001900107c82 */ /* 0x000fe20008000000 */
[----:B------:R-:W-:-:S09]  /*4250*/  UMOV UR6, UR15 ;  /* 0x0000000f00067c82 */ /* 0x000fd20008000000 */
.L_x_86:
[----:B--2---:R-:W-:Y:S01]  /*4260*/  ULEA UR5, UR6, UR17, 0x3 ;  /* 0x0000001106057291 */ /* 0x004fe2000f8e18ff */
[----:B---3--:R-:W-:Y:S11]  /*4270*/  @P2 BRA `(.L_x_84) ;  /* 0x00000000000c2947 */ /* 0x008ff60003800000 */
[----:B-1----:R-:W-:Y:S04]  /*4280*/  SHF.L.U32 R5, R2, 0x1f, RZ ;  /* 0x0000001f02057819 */ /* 0x002fe800000006ff */
[----:B------:R-:W1:Y:S02]  /*4290*/  SYNCS.PHASECHK.TRANS64.TRYWAIT P0, [UR5], R5 ;  /* 0x00000005ff0075a7 */ /* 0x000e640008001105 */
[----:B-1----:R-:W-:Y:S05]  /*42a0*/  @!P0 BRA `(.L_x_85) ;  /* 0x0000005c00b48947 */ /* 0x002fea0003800000 */
.L_x_84:
[----:B------:R-:W-:Y:S01]  /*42b0*/  UISETP.NE.AND UP0, UPT, UR16, 0x1, UPT ;  /* 0x000000011000788c */ /* 0x000fe2000bf05270 */
[----:B------:R-:W-:Y:S01]  /*42c0*/  PLOP3.LUT P2, PT, PT, PT, PT, 0x80, 0x8 ;  /* 0x000000000008781c */ /* 0x000fe20003f4f070 */
[----:B------:R-:W-:Y:S02]  /*42d0*/  UIADD3 UR4, UPT, UPT, UR6, 0x1, URZ ;  /* 0x0000000106047890 */ /* 0x000fe4000fffe0ff */
[----:B------:R-:W-:Y:S02]  /*42e0*/  ULEA UR12, UR6, UR22, 0x8 ;  /* 0x00000016060c7291 */ /* 0x000fe4000f8e40ff */
[----:B------:R-:W-:Y:S01]  /*42f0*/  UISETP.NE.AND UP1, UPT, UR4, 0x10, UPT ;  /* 0x000000100400788c */ /* 0x000fe2000bf25270 */
[----:B------:R-:W-:Y:S01]  /*4300*/  PLOP3.LUT P0, PT, PT, PT, UP0, 0x80, 0x8 ;  /* 0x000000000008781c */ /* 0x000fe20003f0f008 */
[----:B------:R-:W-:Y:S02]  /*4310*/  UIADD3 UR10, UPT, UPT, UR12, 0x2, URZ ;  /* 0x000000020c0a7890 */ /* 0x000fe4000fffe0ff */
[----:B------:R-:W-:Y:S02]  /*4320*/  USEL UR7, URZ, 0x1, UP1 ;  /* 0x00000001ff077887 */ /* 0x000fe40008800000 */
[----:B------:R-:W-:Y:S02]  /*4330*/  USEL UR15, UR4, URZ, UP1 ;  /* 0x000000ff040f7287 */ /* 0x000fe40008800000 */
[----:B------:R-:W-:Y:S02]  /*4340*/  UIADD3 UR14, UPT, UPT, UR14, 0x1, URZ ;  /* 0x000000010e0e7890 */ /* 0x000fe4000fffe0ff */
[----:B------:R-:W-:Y:S01]  /*4350*/  @UP0 ULEA UR4, UR15, UR17, 0x3 ;  /* 0x000000110f040291 */ /* 0x000fe2000f8e18ff */
[----:B------:R-:W-:Y:S01]  /*4360*/  LOP3.LUT R2, R2, UR7, RZ, 0x3c, !PT ;  /* 0x0000000702027c12 */ /* 0x000fe2000f8e3cff */
[----:B------:R-:W-:Y:S01]  /*4370*/  UIADD3 UR7, UPT, UPT, UR5, 0x80, URZ ;  /* 0x0000008005077890 */ /* 0x000fe2000fffe0ff */
[----:B------:R-:W-:Y:S02]  /*4380*/  UMOV UR13, 0x80004020 ;  /* 0x80004020000d7882 */ /* 0x000fe40000000000 */
[----:B-1----:R-:W-:Y:S01]  /*4390*/  @P0 SHF.L.U32 R0, R2, 0x1f, RZ ;  /* 0x0000001f02000819 */ /* 0x002fe200000006ff */
[----:B------:R-:W-:Y:S01]  /*43a0*/  UMOV UR5, 0x80004020 ;  /* 0x8000402000057882 */ /* 0x000fe20000000000 */
[----:B------:R-:W-:Y:S01]  /*43b0*/  UMOV UR11, 0x80004020 ;  /* 0x80004020000b7882 */ /* 0x000fe20000000000 */
[----:B------:R-:W-:Y:S01]  /*43c0*/  UMOV UR9, 0x80004020 ;  /* 0x8000402000097882 */ /* 0x000fe20000000000 */
[----:B------:R2:W3:Y:S01]  /*43d0*/  @P0 SYNCS.PHASECHK.TRANS64.TRYWAIT P2, [UR4], R0 ;  /* 0x00000000ff0005a7 */ /* 0x0004e20008041104 */
[----:B------:R-:W-:Y:S02]  /*43e0*/  ULEA UR4, UR6, UR21, 0x9 ;  /* 0x0000001506047291 */ /* 0x000fe4000f8e48ff */
[----:B------:R-:W-:Y:S02]  /*43f0*/  UISETP.NE.AND UP0, UPT, UR14, UR19, UPT ;  /* 0x000000130e00728c */ /* 0x000fe4000bf05270 */
[----:B------:R-:W-:Y:S02]  /*4400*/  UIADD3 UR8, UPT, UPT, UR4, 0x2, URZ ;  /* 0x0000000204087890 */ /* 0x000fe4000fffe0ff */
[----:B------:R-:W-:Y:S01]  /*4410*/  UIADD3 UR16, UPT, UPT, UR16, -0x1, URZ ;  /* 0xffffffff10107890 */ /* 0x000fe2000fffe0ff */
[----:B------:R-:W-:Y:S02]  /*4420*/  UMOV UR6, UR15 ;  /* 0x0000000f00067c82 */ /* 0x000fe40008000000 */
[----:B------:R2:W-:Y:S01]  /*4430*/  UTCQMMA.2CTA gdesc[UR4], gdesc[UR12], tmem[UR18], tmem[UR28], idesc[UR29], UP2 ;  /* 0x00ff1c0c040075ea */ /* 0x0005e20009200312 */
[----:B------:R-:W-:Y:S03]  /*4440*/  UPLOP3.LUT UP2, UPT, UPT, UPT, UPT, 0x80, 0x8 ;  /* 0x000000000008789c */ /* 0x000fe60003f4f070 */
[----:B------:R2:W-:Y:S01]  /*4450*/  UTCQMMA.2CTA gdesc[UR8], gdesc[UR10], tmem[UR18], tmem[UR26], idesc[UR27], UPT ;  /* 0x00ff1a0a080075ea */ /* 0x0005e2000ba00312 */
[----:B------:R2:W-:Y:S01]  /*4460*/  UTCBAR.2CTA.MULTICAST [UR7], URZ, UR20 ;  /* 0x000000ff070073e9 */ /* 0x0005e20008200814 */
[----:B------:R-:W-:Y:S06]  /*4470*/  BRA.U UP0, `(.L_x_86) ;  /* 0xfffffffd00787547 */ /* 0x000fec000b83ffff */
.L_x_83:
[----:B--2---:R-:W-:Y:S01]  /*4480*/  UIADD3 UR4, UPT, UPT, UR23, 0x150, URZ ;  /* 0x0000015017047890 */ /* 0x004fe2000fffe0ff */
[----:B------:R-:W-:-:S08]  /*4490*/  UMOV UR14, UR19 ;  /* 0x00000013000e7c82 */ /* 0x000fd00008000000 */
[----:B------:R2:W-:Y:S01]  /*44a0*/  UTCBAR.2CTA.MULTICAST [UR4], URZ, UR30 ;  /* 0x000000ff040073e9 */ /* 0x0005e2000820081e */
[----:B------:R-:W-:Y:S02]  /*44b0*/  NOP ;  /* 0x0000000000007918 */ /* 0x000fe40000000000 */
.L_x_81:
[----:B--2---:R-:W-:Y:S01]  /*44c0*/  UIADD3 UR4, UPT, UPT, UR24, 0x1, URZ ;  /* 0x0000000118047890 */ /* 0x004fe2000fffe0ff */
[----:B------:R-:W-:-:S03]  /*44d0*/  ISETP.NE.AND P0, PT, R8, 0x2, PT ;  /* 0x000000020800780c */ /* 0x000fc60003f05270 */
[----:B------:R-:W-:Y:S01]  /*44e0*/  UISETP.NE.AND UP0, UPT, UR4, 0x4, UPT ;  /* 0x000000040400788c */ /* 0x000fe2000bf05270 */
[----:B-1----:R-:W-:Y:S02]  /*44f0*/  SEL R0, RZ, 0x1, P0 ;  /* 0x00000001ff007807 */ /* 0x002fe40000000000 */
[----:B------:R-:W-:Y:S01]  /*4500*/  SEL R8, R8, RZ, P0 ;  /* 0x000000ff08087207 */ /* 0x000fe20000000000 */
[----:B------:R-:W-:Y:S01]  /*4510*/  USEL UR5, URZ, 0x1, UP0 ;  /* 0x00000001ff057887 */ /* 0x000fe20008000000 */
[----:B------:R-:W-:Y:S01]  /*4520*/  LOP3.LUT R3, R3, R0, RZ, 0x3c, !PT ;  /* 0x0000000003037212 */ /* 0x000fe200078e3cff */
[----:B------:R-:W-:-:S04]  /*4530*/  USEL UR24, UR4, URZ, UP0 ;  /* 0x000000ff04187287 */ /* 0x000fc80008000000 */
[----:B------:R-:W-:Y:S01]  /*4540*/  LOP3.LUT R9, R9, UR5, RZ, 0x3c, !PT ;  /* 0x0000000509097c12 */ /* 0x000fe2000f8e3cff */
[----:B------:R-:W-:Y:S07]  /*4550*/  @P1 BRA `(.L_x_87) ;  /* 0xfffffff800b01947 */ /* 0x000fee000383ffff */
[----:B------:R-:W1:Y:S01]  /*4560*/  S2UR UR8, SR_CgaCtaId ;  /* 0x00000000000879c3 */ /* 0x000e620000008800 */
[----:B------:R-:W-:Y:S01]  /*4570*/  ELECT P0, URZ, PT ;  /* 0x0000000000ff782f */ /* 0x000fe20003800000 */
[----:B------:R-:W-:Y:S01]  /*4580*/  HFMA2 R0, -RZ, RZ, 0, 5.9604644775390625e-08 ;  /* 0x00000001ff007431 */ /* 0x000fe200000001ff */
[----:B------:R-:W-:-:S05]  /*4590*/  UMOV UR4, 0x40 ;  /* 0x0000004000047882 */ /* 0x000fca0000000000 */
[----:B------:R-:W-:Y:S01]  /*45a0*/  UVIRTCOUNT.DEALLOC.SMPOOL 0x80 ;  /* 0x000000800000784c */ /* 0x000fe20000000000 */
[----:B------:R-:W-:Y:S02]  /*45b0*/  UISETP.NE.AND UP1, UPT, UR33, URZ, UPT ;  /* 0x000000ff2100728c */ /* 0x000fe4000bf25270 */
[----:B-1----:R-:W-:-:S09]  /*45c0*/  ULEA UR8, UR8, UR4, 0x18 ;  /* 0x0000000408087291 */ /* 0x002fd2000f8ec0ff */
[----:B------:R1:W-:Y:S01]  /*45d0*/  @P0 STS.U8 [UR8+0x1c], R0 ;  /* 0x00001c00ff000988 */ /* 0x0003e20008000008 */
[----:B------:R-:W-:Y:S05]  /*45e0*/  BRA.U UP1, `(.L_x_88) ;  /* 0x0000000101a07547 */ /* 0x000fea000b800000 */
[----:B------:R-:W-:Y:S01]  /*45f0*/  UIADD3 UR7, UPT, UPT, UR17, 0x170, URZ ;  /* 0x0000017011077890 */ /* 0x000fe2000fffe0ff */
[----:B------:R-:W-:-:S03]  /*4600*/  SHF.L.U32 R3, R9, 0x1f, RZ ;  /* 0x0000001f09037819 */ /* 0x000fc600000006ff */
[----:B------:R-:W-:-:S09]  /*4610*/  ULEA UR4, UR24, UR7, 0x3 ;  /* 0x0000000718047291 */ /* 0x000fd2000f8e18ff */
[----:B------:R-:W2:Y:S02]  /*4620*/  SYNCS.PHASECHK.TRANS64.TRYWAIT P0, [UR4], R3 ;  /* 0x00000003ff0075a7 */ /* 0x000ea40008001104 */
[----:B--2---:R-:W-:Y:S05]  /*4630*/  @!P0 BRA `(.L_x_89) ;  /* 0x0000005800e88947 */ /* 0x004fea0003800000 */
.L_x_184:
        /* <DEDUP_REMOVED lines=9> */
.L_x_186:
        /* <DEDUP_REMOVED lines=9> */
.L_x_188:
[----:B------:R-:W-:-:S04]  /*4760*/  UIADD3 UR4, UPT, UPT, UR4, 0x1, URZ ;  /* 0x0000000104047890 */ /* 0x000fc8000fffe0ff */
[----:B------:R-:W-:-:S04]  /*4770*/  UISETP.NE.AND UP0, UPT, UR4, 0x4, UPT ;  /* 0x000000040400788c */ /* 0x000fc8000bf05270 */
[----:B------:R-:W-:Y:S02]  /*4780*/  USEL UR5, URZ, 0x1, UP0 ;  /* 0x00000001ff057887 */ /* 0x000fe40008000000 */
[----:B------:R-:W-:-:S04]  /*4790*/  USEL UR4, UR4, URZ, UP0 ;  /* 0x000000ff04047287 */ /* 0x000fc80008000000 */
[----:B------:R-:W-:Y:S01]  /*47a0*/  ULEA UR4, UR4, UR7, 0x3 ;  /* 0x0000000704047291 */ /* 0x000fe2000f8e18ff */
[----:B-1----:R-:W-:-:S04]  /*47b0*/  LOP3.LUT R3, R2, UR5, RZ, 0x3c, !PT ;  /* 0x0000000502037c12 */ /* 0x002fc8000f8e3cff */
[----:B------:R-:W-:Y:S01]  /*47c0*/  SHF.L.U32 R3, R3, 0x1f, RZ ;  /* 0x0000001f03037819 */ /* 0x000fe200000006ff */
[----:B------:R-:W-:-:S04]  /*47d0*/  IMAD.U32 R0, RZ, RZ, UR4 ;  /* 0x00000004ff007e24 */ /* 0x000fc8000f8e00ff */
[----:B------:R1:W2:Y:S03]  /*47e0*/  SYNCS.PHASECHK.TRANS64.TRYWAIT P0, [R0+URZ], R3 ;  /* 0x00000003000075a7 */ /* 0x0002a600080011ff */
[----:B--2---:R-:W-:Y:S05]  /*47f0*/  @!P0 NANOSLEEP.SYNCS 0x989680 ;  /* 0x009896800000895d */ /* 0x004fea0003900000 */
[----:B------:R-:W2:Y:S02]  /*4800*/  @!P0 SYNCS.PHASECHK.TRANS64 P0, [R0+URZ], R3 ;  /* 0x00000003000085a7 */ /* 0x000ea400080010ff */
[----:B--2---:R-:W-:Y:S05]  /*4810*/  @P0 BRA `(.L_x_92) ;  /* 0x0000000000200947 */ /* 0x004fea0003800000 */
.L_x_93:
[----:B--2---:R2:W4:Y:S02]  /*4820*/  SYNCS.PHASECHK.TRANS64.TRYWAIT P0, [R0+URZ], R3 ;  /* 0x00000003000075a7 */ /* 0x00452400080011ff */
[----:B----4-:R-:W-:Y:S05]  /*4830*/  @!P0 NANOSLEEP.SYNCS 0x989680 ;  /* 0x009896800000895d */ /* 0x010fea0003900000 */
[----:B------:R-:W4:Y:S02]  /*4840*/  @!P0 SYNCS.PHASECHK.TRANS64 P0, [R0+URZ], R3 ;  /* 0x00000003000085a7 */ /* 0x000f2400080010ff */
[----:B----4-:R-:W-:Y:S05]  /*4850*/  @!P0 BRA `(.L_x_93) ;  /* 0xfffffffc00f08947 */ /* 0x010fea000383ffff */
[----:B------:R-:W-:Y:S05]  /*4860*/  BRA `(.L_x_92) ;  /* 0x00000000000c7947 */ /* 0x000fea0003800000 */
.L_x_88:
[----:B------:R-:W-:-:S04]  /*4870*/  UIADD3 UR4, UPT, UPT, UR17, 0x1b0, URZ ;  /* 0x000001b011047890 */ /* 0x000fc8000fffe0ff */
[----:B------:R-:W-:-:S09]  /*4880*/  UPRMT UR4, UR34, 0x654, UR4 ;  /* 0x0000065422047896 */ /* 0x000fd20008000004 */
[----:B------:R-:W-:Y:S03]  /*4890*/  SYNCS.ARRIVE.TRANS64.RED.A1T0 RZ, [UR4], RZ ;  /* 0x000000ffffff79a7 */ /* 0x000fe60008100404 */
.L_x_92:
[----:B-12---:R-:W-:Y:S01]  /*48a0*/  SHF.L.U32 R3, RZ, 0x1f, RZ ;  /* 0x0000001fff037819 */ /* 0x006fe200000006ff */
[----:B------:R-:W-:Y:S01]  /*48b0*/  UIADD3 UR4, UPT, UPT, UR17, 0x1b0, URZ ;  /* 0x000001b011047890 */ /* 0x000fe2000fffe0ff */
[----:B------:R-:W-:Y:S02]  /*48c0*/  PLOP3.LUT P0, PT, PT, PT, UP1, 0x80, 0x8 ;  /* 0x000000000008781c */ /* 0x000fe40003f0f018 */
[----:B------:R-:W1:Y:S02]  /*48d0*/  SYNCS.PHASECHK.TRANS64.TRYWAIT P1, [UR17+0x1b0], R3 ;  /* 0x0001b003ff0075a7 */ /* 0x000e640008021111 */
[----:B-1----:R-:W-:Y:S09]  /*48e0*/  @!P1 BRA `(.L_x_94) ;  /* 0x0000005800849947 */ /* 0x002ff20003800000 */
.L_x_190:
[----:B------:R-:W-:Y:S01]  /*48f0*/  @!UP1 UPRMT UR4, UR34, 0x654, UR4 ;  /* 0x0000065422049896 */ /* 0x000fe20008000004 */
[----:B------:R-:W-:Y:S01]  /*4900*/  UMOV UR5, 0xffff ;  /* 0x0000ffff00057882 */ /* 0x000fe20000000000 */
[----:B------:R-:W-:-:S07]  /*4910*/  UMOV UR6, 0x1 ;  /* 0x0000000100067882 */ /* 0x000fce0000000000 */
[----:B------:R-:W-:Y:S01]  /*4920*/  @!P0 SYNCS.ARRIVE.TRANS64.RED.A1T0 RZ, [UR4], RZ ;  /* 0x000000ffffff89a7 */ /* 0x000fe20008100404 */
[----:B------:R-:W-:Y:S01]  /*4930*/  NOP ;  /* 0x0000000000007918 */ /* 0x000fe20000000000 */
[----:B-1----:R-:W1:Y:S01]  /*4940*/  LDS R0, [UR8+0x14] ;  /* 0x00001408ff007984 */ /* 0x002e620008000800 */
[----:B------:R-:W-:-:S04]  /*4950*/  ULOP3.LUT UR4, UR32, 0xffff, URZ, 0xc0, !UPT ;  /* 0x0000ffff20047892 */ /* 0x000fc8000f8ec0ff */
[----:B------:R-:W-:-:S04]  /*4960*/  USHF.R.U32.HI UR4, URZ, 0x5, UR4 ;  /* 0x00000005ff047899 */ /* 0x000fc80008011604 */
[----:B------:R-:W-:Y:S02]  /*4970*/  USHF.L.U32 UR5, UR5, UR4, URZ ;  /* 0x0000000405057299 */ /* 0x000fe400080006ff */
[----:B------:R-:W-:-:S04]  /*4980*/  USHF.L.U32 UR4, UR6, UR4, URZ ;  /* 0x0000000406047299 */ /* 0x000fc800080006ff */
[----:B-1----:R-:W-:-:S04]  /*4990*/  LOP3.LUT R0, R0, UR5, RZ, 0xc0, !PT ;  /* 0x0000000500007c12 */ /* 0x002fc8000f8ec0ff */
[----:B------:R-:W-:-:S13]  /*49a0*/  ISETP.NE.AND P0, PT, R0, UR5, PT ;  /* 0x0000000500007c0c */ /* 0x000fda000bf05270 */
[----:B------:R-:W-:Y:S05]  /*49b0*/  @P0 BRA `(.L_x_95) ;  /* 0x0000000000580947 */ /* 0x000fea0003800000 */
[----:B------:R-:W1:Y:S02]  /*49c0*/  LDS R0, [UR8+0x18] ;  /* 0x00001808ff007984 */ /* 0x000e640008000800 */
[----:B-1----:R-:W-:-:S04]  /*49d0*/  LOP3.LUT R0, R0, UR4, RZ, 0xc0, !PT ;  /* 0x0000000400007c12 */ /* 0x002fc8000f8ec0ff */
[----:B------:R-:W-:-:S13]  /*49e0*/  ISETP.NE.AND P0, PT, R0, UR4, PT ;  /* 0x0000000400007c0c */ /* 0x000fda000bf05270 */
[----:B------:R-:W-:Y:S05]  /*49f0*/  @P0 BRA `(.L_x_96) ;  /* 0x00000000003c0947 */ /* 0x000fea0003800000 */
[----:B------:R-:W1:Y:S01]  /*4a00*/  S2R R2, SR_LANEID ;  /* 0x0000000000027919 */ /* 0x000e620000000000 */
[----:B------:R-:W-:Y:S01]  /*4a10*/  ULOP3.LUT UR5, URZ, UR5, URZ, 0x33, !UPT ;  /* 0x00000005ff057292 */ /* 0x000fe2000f8e33ff */
[----:B------:R-:W-:Y:S01]  /*4a20*/  LOP3.LUT R4, RZ, UR4, RZ, 0x33, !PT ;  /* 0x00000004ff047c12 */ /* 0x000fe2000f8e33ff */
[----:B------:R-:W-:Y:S02]  /*4a30*/  VOTEU.ANY UR4, UPT, PT ;  /* 0x0000000000047886 */ /* 0x000fe400038e0100 */
[----:B------:R-:W-:Y:S01]  /*4a40*/  UFLO.U32 UR4, UR4 ;  /* 0x00000004000472bd */ /* 0x000fe200080e0000 */
[----:B------:R-:W2:Y:S01]  /*4a50*/  REDUX UR6, R4 ;  /* 0x00000000040673c4 */ /* 0x000ea20000000000 */
[----:B------:R-:W-:-:S06]  /*4a60*/  IMAD.U32 R0, RZ, RZ, UR5 ;  /* 0x00000005ff007e24 */ /* 0x000fcc000f8e00ff */
[----:B------:R4:W-:Y:S01]  /*4a70*/  UTCATOMSWS.AND URZ, UR5 ;  /* 0x0000000500ff79e3 */ /* 0x0009e20008000000 */
[----:B------:R-:W3:Y:S01]  /*4a80*/  REDUX UR7, R0 ;  /* 0x00000000000773c4 */ /* 0x000ee20000000000 */
[----:B-1----:R-:W-:Y:S01]  /*4a90*/  ISETP.EQ.U32.AND P0, PT, R2, UR4, PT ;  /* 0x0000000402007c0c */ /* 0x002fe2000bf02070 */
[----:B--2---:R-:W-:Y:S01]  /*4aa0*/  IMAD.U32 R2, RZ, RZ, UR6 ;  /* 0x00000006ff027e24 */ /* 0x004fe2000f8e00ff */
[----:B---3--:R-:W-:-:S11]  /*4ab0*/  MOV R3, UR7 ;  /* 0x0000000700037c02 */ /* 0x008fd60008000f00 */
[----:B------:R4:W-:Y:S04]  /*4ac0*/  @P0 ATOMS.AND RZ, [UR8+0x14], R3 ;  /* 0x00001403ffff098c */ /* 0x0009e8000a800008 */
[----:B------:R4:W-:Y:S01]  /*4ad0*/  @P0 ATOMS.AND RZ, [UR8+0x18], R2 ;  /* 0x00001802ffff098c */ /* 0x0009e2000a800008 */
[----:B------:R-:W-:Y:S05]  /*4ae0*/  BRA `(.L_x_97) ;  /* 0x0000000000147947 */ /* 0x000fea0003800000 */
.L_x_96:
[----:B------:R-:W-:Y:S02]  /*4af0*/  MOV R2, 0x4b10 ;  /* 0x00004b1000027802 */ /* 0x000fe40000000f00 */
[----:B---3-5:R-:W-:Y:S05]  /*4b00*/  CALL.REL.NOINC `($__internal_0_$__cuda_sm10x_tcgen05_guardrail_trap_col_being_dealloced_not_returned_by_alloc) ;  /* 0x0000005800d87944 */ /* 0x028fea0003c00000 */
[----:B------:R-:W-:Y:S05]  /*4b10*/  BRA `(.L_x_97) ;  /* 0x0000000000087947 */ /* 0x000fea0003800000 */
.L_x_95:
[----:B------:R-:W-:Y:S02]  /*4b20*/  MOV R2, 0x4b40 ;  /* 0x00004b4000027802 */ /* 0x000fe40000000f00 */
[----:B---3-5:R-:W-:Y:S05]  /*4b30*/  CALL.REL.NOINC `($__internal_2_$__cuda_sm10x_tcgen05_guardrail_trap_unallocated_columns_being_dealloced) ;  /* 0x0000005800e47944 */ /* 0x028fea0003c00000 */
.L_x_97:
[----:B------:R-:W-:Y:S01]  /*4b40*/  NOP ;  /* 0x0000000000007918 */ /* 0x000fe20000000000 */
[----:B----4-:R-:W-:Y:S05]  /*4b50*/  EXIT ;  /* 0x000000000000794d */ /* 0x010fea0003800000 */
.L_x_68:
[----:B------:R-:W-:-:S09]  /*4b60*/  UISETP.NE.OR UP0, UPT, UR21, 0x3, !UP4 ;  /* 0x000000031500788c */ /* 0x000fd2000e705670 */
[----:B------:R-:W-:Y:S05]  /*4b70*/  BRA.U UP0, `(.L_x_98) ;  /* 0x0000000d00a47547 */ /* 0x000fea000b800000 */
[----:B------:R-:W2:Y:S01]  /*4b80*/  LDCU.64 UR4, c[0x0][0x888] ;  /* 0x00011100ff0477ac */ /* 0x000ea20008000a00 */
[----:B------:R-:W3:Y:S01]  /*4b90*/  LDC.64 R12, c[0x0][0x348] ;  /* 0x0000d200ff0c7b82 */ /* 0x000ee20000000a00 */
[----:B------:R-:W-:Y:S02]  /*4ba0*/  HFMA2 R9, -RZ, RZ, 0, 0 ;  /* 0x00000000ff097431 */ /* 0x000fe400000001ff */
[----:B------:R-:W-:Y:S01]  /*4bb0*/  IMAD.MOV.U32 R11, RZ, RZ, 0x1 ;  /* 0x00000001ff0b7424 */ /* 0x000fe200078e00ff */
[----:B------:R-:W4:Y:S01]  /*4bc0*/  LDCU UR30, c[0x0][0x370] ;  /* 0x00006e00ff1e77ac */ /* 0x000f220008000800 */
[----:B------:R-:W-:Y:S01]  /*4bd0*/  IMAD.MOV.U32 R10, RZ, RZ, RZ ;  /* 0x000000ffff0a7224 */ /* 0x000fe200078e00ff */
[----:B------:R-:W-:Y:S01]  /*4be0*/  MOV R3, 0x2000 ;  /* 0x0000200000037802 */ /* 0x000fe20000000f00 */
[----:B------:R-:W4:Y:S01]  /*4bf0*/  LDCU.128 UR44, c[0x0][0xb10] ;  /* 0x00016200ff2c77ac */ /* 0x000f220008000c00 */
[----:B------:R-:W1:Y:S01]  /*4c00*/  LDCU UR27, c[0x0][0x374] ;  /* 0x00006e80ff1b77ac */ /* 0x000e620008000800 */
[----:B------:R-:W1:Y:S01]  /*4c10*/  LDCU.64 UR28, c[0x0][0x890] ;  /* 0x00011200ff1c77ac */ /* 0x000e620008000a00 */
[----:B------:R-:W1:Y:S01]  /*4c20*/  LDCU UR15, c[0x0][0xb0c] ;  /* 0x00016180ff0f77ac */ /* 0x000e620008000800 */
[----:B--2---:R-:W-:Y:S01]  /*4c30*/  UISETP.NE.U32.AND UP0, UPT, UR4, URZ, UPT ;  /* 0x000000ff0400728c */ /* 0x004fe2000bf05070 */
[----:B------:R-:W2:Y:S01]  /*4c40*/  LDCU UR38, c[0x0][0xb20] ;  /* 0x00016400ff2677ac */ /* 0x000ea20008000800 */
[----:B------:R-:W2:Y:S01]  /*4c50*/  LDCU UR4, c[0x0][0xb30] ;  /* 0x00016600ff0477ac */ /* 0x000ea20008000800 */
[----:B------:R-:W-:Y:S01]  /*4c60*/  UMOV UR21, 0x400 ;  /* 0x0000040000157882 */ /* 0x000fe20000000000 */
[----:B----4-:R-:W-:-:S02]  /*4c70*/  UIMAD.WIDE.U32 UR6, UR30, UR44, URZ ;  /* 0x0000002c1e0672a5 */ /* 0x010fc4000f8e00ff */
[----:B-1----:R-:W-:Y:S02]  /*4c80*/  UIMAD.WIDE.U32 UR8, UR27, UR47, URZ ;  /* 0x0000002f1b0872a5 */ /* 0x002fe4000f8e00ff */
[----:B------:R-:W-:Y:S02]  /*4c90*/  ULEA UR21, UR48, UR21, 0x18 ;  /* 0x0000001530157291 */ /* 0x000fe4000f8ec0ff */
[----:B------:R-:W-:Y:S02]  /*4ca0*/  UISETP.NE.U32.AND UP6, UPT, UR28, URZ, UPT ;  /* 0x000000ff1c00728c */ /* 0x000fe4000bfc5070 */
[----:B------:R-:W-:Y:S02]  /*4cb0*/  UIADD3 UR31, UPT, UPT, UR21, 0x108, URZ ;  /* 0x00000108151f7890 */ /* 0x000fe4000fffe0ff */
[----:B------:R-:W-:Y:S02]  /*4cc0*/  UIADD3 UR17, UPT, UPT, UR21, 0x100, URZ ;  /* 0x0000010015117890 */ /* 0x000fe4000fffe0ff */
[----:B------:R-:W-:-:S02]  /*4cd0*/  UISETP.NE.AND.EX UP5, UPT, UR5, URZ, UPT, UP0 ;  /* 0x000000ff0500728c */ /* 0x000fc4000bfa5300 */
[----:B------:R-:W-:Y:S01]  /*4ce0*/  UISETP.NE.AND UP0, UPT, UR42, 0x1, UPT ;  /* 0x000000012a00788c */ /* 0x000fe2000bf05270 */
[----:B------:R-:W-:Y:S01]  /*4cf0*/  UMOV UR35, UR7 ;  /* 0x0000000700237c82 */ /* 0x000fe20008000000 */
[----:B------:R-:W-:Y:S01]  /*4d00*/  UMOV UR34, UR9 ;  /* 0x0000000900227c82 */ /* 0x000fe20008000000 */
[----:B------:R-:W-:Y:S02]  /*4d10*/  UISETP.NE.AND UP0, UPT, UR15, 0x1, UPT ;  /* 0x000000010f00788c */ /* 0x000fe4000bf05270 */
[----:B------:R-:W-:Y:S02]  /*4d20*/  UPLOP3.LUT UP4, UPT, UPT, UPT, UPT, 0x40, 0x4 ;  /* 0x000000000004789c */ /* 0x000fe40003f8e870 */
[----:B------:R-:W-:Y:S01]  /*4d30*/  UISETP.GE.AND UP2, UPT, UR42, 0x1, UPT ;  /* 0x000000012a00788c */ /* 0x000fe2000bf46270 */
[----:B------:R-:W1:Y:S01]  /*4d40*/  LDCU.64 UR22, c[0x0][0xb28] ;  /* 0x00016500ff1677ac */ /* 0x000e620008000a00 */
[----:B------:R-:W-:Y:S02]  /*4d50*/  UISETP.NE.AND.EX UP6, UPT, UR29, URZ, UPT, UP6 ;  /* 0x000000ff1d00728c */ /* 0x000fe4000bfc5360 */
[----:B------:R-:W-:-:S02]  /*4d60*/  UPRMT UR31, UR48, 0x654, UR31 ;  /* 0x00000654301f7896 */ /* 0x000fc4000800001f */
[----:B------:R-:W-:Y:S02]  /*4d70*/  UPRMT UR33, UR48, 0x654, UR17 ;  /* 0x0000065430217896 */ /* 0x000fe40008000011 */
[----:B------:R-:W-:Y:S02]  /*4d80*/  USHF.R.U32.HI UR35, URZ, UR45, UR35 ;  /* 0x0000002dff237299 */ /* 0x000fe40008011623 */
[----:B--2---:R-:W-:Y:S02]  /*4d90*/  USHF.R.U32.HI UR34, URZ, UR38, UR34 ;  /* 0x00000026ff227299 */ /* 0x004fe40008011622 */
[----:B------:R-:W-:Y:S02]  /*4da0*/  UISETP.NE.AND UP0, UPT, UR46, 0x1, UPT ;  /* 0x000000012e00788c */ /* 0x000fe4000bf05270 */
[----:B---3--:R-:W-:-:S11]  /*4db0*/  UISETP.NE.AND UP3, UPT, UR4, 0x1, UPT ;  /* 0x000000010400788c */ /* 0x008fd6000bf65270 */
.L_x_107:
[C---:B------:R-:W-:Y:S02]  /*4dc0*/  LEA R8, R10.reuse, UR21, 0x3 ;  /* 0x000000150a087c11 */ /* 0x040fe4000f8e18ff */
[----:B------:R-:W-:Y:S02]  /*4dd0*/  SHF.L.U32 R5, R9, 0x1f, RZ ;  /* 0x0000001f09057819 */ /* 0x000fe400000006ff */
[----:B------:R-:W-:Y:S02]  /*4de0*/  LEA R6, R10, UR21, 0x4 ;  /* 0x000000150a067c11 */ /* 0x000fe4000f8e20ff */
[----:B--2---:R-:W2:Y:S02]  /*4df0*/  SYNCS.PHASECHK.TRANS64.TRYWAIT P0, [R8+URZ+0x130], R5 ;  /* 0x00013005080075a7 */ /* 0x004ea400080011ff */
[----:B--2---:R-:W-:Y:S05]  /*4e00*/  @!P0 BRA `(.L_x_99) ;  /* 0x0000005400548947 */ /* 0x004fea0003800000 */
.L_x_191:
[----:B--2---:R-:W2:Y:S01]  /*4e10*/  LDS.128 R4, [R6+0x1c0] ;  /* 0x0001c00006047984 */ /* 0x004ea20000000c00 */
[----:B------:R-:W-:Y:S01]  /*4e20*/  UISETP.GE.AND UP0, UPT, UR42, 0x1, UPT ;  /* 0x000000012a00788c */ /* 0x000fe2000bf06270 */
[----:B------:R-:W-:Y:S01]  /*4e30*/  @!PT LDS RZ, [RZ] ;  /* 0x00000000fffff984 */ /* 0x000fe20000000800 */
[----:B------:R-:W-:Y:S01]  /*4e40*/  @!PT LDS RZ, [RZ] ;  /* 0x00000000fffff984 */ /* 0x000fe20000000800 */
[----:B------:R-:W-:Y:S01]  /*4e50*/  @!PT LDS RZ, [RZ] ;  /* 0x00000000fffff984 */ /* 0x000fe20000000800 */
[----:B------:R-:W-:Y:S01]  /*4e60*/  @!PT LDS RZ, [RZ] ;  /* 0x00000000fffff984 */ /* 0x000fe20000000800 */
[----:B------:R3:W-:Y:S06]  /*4e70*/  MEMBAR.ALL.CTA ;  /* 0x0000000000007992 */ /* 0x0007ec0000008000 */
[----:B---3--:R-:W3:Y:S01]  /*4e80*/  FENCE.VIEW.ASYNC.S ;  /* 0x00000000000073c6 */ /* 0x008ee20000000000 */
[----:B--2---:R-:W-:Y:S11]  /*4e90*/  LOP3.LUT P0, RZ, R6, 0x1, RZ, 0xc0, !PT ;  /* 0x0000000106ff7812 */ /* 0x004ff6000780c0ff */
[----:B------:R-:W-:Y:S02]  /*4ea0*/  @!UPT UIADD3 URZ, UPT, UPT, URZ, URZ, URZ ;  /* 0x000000fffffff290 */ /* 0x000fe4000fffe0ff */
[----:B---3--:R-:W-:Y:S01]  /*4eb0*/  VOTEU.ANY UP2, P0 ;  /* 0x0000000000ff7886 */ /* 0x008fe20000040100 */
[----:B------:R-:W-:Y:S11]  /*4ec0*/  PLOP3.LUT P0, PT, PT, PT, UP2, 0x80, 0x8 ;  /* 0x000000000008781c */ /* 0x000ff60003f0f028 */
[----:B------:R-:W-:Y:S02]  /*4ed0*/  @!UPT UIADD3 URZ, UPT, UPT, URZ, URZ, URZ ;  /* 0x000000fffffff290 */ /* 0x000fe4000fffe0ff */
[----:B------:R-:W-:Y:S02]  /*4ee0*/  @P0 SHF.R.U32.HI R0, RZ, 0x10, R5 ;  /* 0x00000010ff000819 */ /* 0x000fe40000011605 */
[----:B------:R-:W-:Y:S02]  /*4ef0*/  @P0 MOV R2, R4 ;  /* 0x0000000400020202 */ /* 0x000fe40000000f00 */
[----:B------:R-:W-:Y:S01]  /*4f00*/  @P0 R2UR UR4, R0 ;  /* 0x00000000000402ca */ /* 0x000fe200000e0000 */
[----:B------:R-:W-:Y:S01]  /*4f10*/  VIADD R0, R8, 0x140 ;  /* 0x0000014008007836 */ /* 0x000fe20000000000 */
[----:B------:R-:W-:Y:S02]  /*4f20*/  @P0 LOP3.LUT R4, R5, 0xffff, RZ, 0xc0, !PT ;  /* 0x0000ffff05040812 */ /* 0x000fe400078ec0ff */
[----:B------:R-:W-:Y:S02]  /*4f30*/  @P0 R2UR UR6, R2 ;  /* 0x00000000020602ca */ /* 0x000fe400000e0000 */
[----:B------:R-:W-:Y:S02]  /*4f40*/  PRMT R0, RZ, 0x654, R0 ;  /* 0x00000654ff007816 */ /* 0x000fe40000000000 */
[----:B------:R-:W-:Y:S02]  /*4f50*/  @P0 R2UR UR5, R4 ;  /* 0x00000000040502ca */ /* 0x000fe400000e0000 */
[----:B------:R2:W-:Y:S03]  /*4f60*/  SYNCS.ARRIVE.TRANS64.RED.A1T0 RZ, [R0+URZ], RZ ;  /* 0x000000ff00ff79a7 */ /* 0x0005e600081004ff */
[----:B------:R-:W-:Y:S04]  /*4f70*/  @UP2 UMOV UR26, UR4 ;  /* 0x00000004001a2c82 */ /* 0x000fe80008000000 */
[----:B------:R-:W-:Y:S04]  /*4f80*/  @UP2 UMOV UR14, UR6 ;  /* 0x00000006000e2c82 */ /* 0x000fe80008000000 */
[----:B------:R-:W-:Y:S01]  /*4f90*/  @UP2 UMOV UR13, UR5 ;  /* 0x00000005000d2c82 */ /* 0x000fe20008000000 */
[----:B------:R-:W-:Y:S05]  /*4fa0*/  BRA.U !UP0, `(.L_x_100) ;  /* 0x0000000108c07547 */ /* 0x000fea000b800000 */
[----:B------:R-:W-:Y:S02]  /*4fb0*/  UIMAD.WIDE.U32 UR8, UR13, UR47, URZ ;  /* 0x0000002f0d0872a5 */ /* 0x000fe4000f8e00ff */
[----:B------:R-:W-:Y:S02]  /*4fc0*/  UP2UR UR12, UPR, URZ, 0x4 ;  /* 0x00000004ff0c7883 */ /* 0x000fe40008000000 */
[----:B------:R-:W-:Y:S02]  /*4fd0*/  UISETP.NE.AND UP2, UPT, UR46, 0x1, UPT ;  /* 0x000000012e00788c */ /* 0x000fe4000bf45270 */
[----:B------:R-:W-:Y:S02]  /*4fe0*/  UIMAD.WIDE.U32 UR10, UR14, UR44, URZ ;  /* 0x0000002c0e0a72a5 */ /* 0x000fe4000f8e00ff */
[----:B------:R-:W-:Y:S02]  /*4ff0*/  USEL UR4, UR27, UR34, !UP2 ;  /* 0x000000221b047287 */ /* 0x000fe4000d000000 */
[----:B------:R-:W-:Y:S02]  /*5000*/  UISETP.NE.AND UP0, UPT, UR15, 0x1, UPT ;  /* 0x000000010f00788c */ /* 0x000fe4000bf05270 */
[----:B------:R-:W-:Y:S02]  /*5010*/  UP2UR UR16, UPR, URZ, 0x2 ;  /* 0x00000002ff107883 */ /* 0x000fe40008000000 */
[----:B------:R-:W-:Y:S02]  /*5020*/  UISETP.NE.AND UP1, UPT, UR42, 0x1, UPT ;  /* 0x000000012a00788c */ /* 0x000fe4000bf25270 */
[----:B-1----:R-:W-:Y:S02]  /*5030*/  UIMAD.WIDE.U32 UR18, UR4, UR22, URZ ;  /* 0x00000016041272a5 */ /* 0x002fe4000f8e00ff */
[----:B------:R-:W-:Y:S01]  /*5040*/  USEL UR7, UR30, UR35, !UP0 ;  /* 0x000000231e077287 */ /* 0x000fe2000c000000 */
[----:B------:R-:W-:Y:S02]  /*5050*/  UMOV UR5, UR9 ;  /* 0x0000000900057c82 */ /* 0x000fe40008000000 */
[----:B------:R-:W-:Y:S02]  /*5060*/  USHF.R.U32.HI UR6, URZ, UR38, UR5 ;  /* 0x00000026ff067299 */ /* 0x000fe40008011605 */
[----:B------:R-:W-:Y:S02]  /*5070*/  UIMAD.WIDE.U32 UR24, UR7, UR22, URZ ;  /* 0x00000016071872a5 */ /* 0x000fe4000f8e00ff */
[----:B------:R-:W-:Y:S02]  /*5080*/  USEL UR6, UR13, UR6, !UP2 ;  /* 0x000000060d067287 */ /* 0x000fe4000d000000 */
[----:B------:R-:W-:Y:S01]  /*5090*/  UISETP.NE.AND UP2, UPT, UR12, URZ, UPT ;  /* 0x000000ff0c00728c */ /* 0x000fe2000bf45270 */
[----:B------:R-:W-:Y:S01]  /*50a0*/  UMOV UR5, UR11 ;  /* 0x0000000b00057c82 */ /* 0x000fe20008000000 */
[----:B------:R-:W-:Y:S02]  /*50b0*/  UIMAD.WIDE.U32 UR10, UR6, UR22, URZ ;  /* 0x00000016060a72a5 */ /* 0x000fe4000f8e00ff */
[----:B------:R-:W-:Y:S03]  /*50c0*/  USHF.R.U32.HI UR8, URZ, UR45, UR5 ;  /* 0x0000002dff087299 */ /* 0x000fe60008011605 */
[----:B------:R-:W-:Y:S02]  /*50d0*/  UMOV UR5, UR19 ;  /* 0x0000001300057c82 */ /* 0x000fe40008000000 */
[----:B------:R-:W-:Y:S03]  /*50e0*/  @UP1 USHF.R.U32.HI UR4, URZ, UR23, UR5 ;  /* 0x00000017ff041299 */ /* 0x000fe60008011605 */
[----:B------:R-:W-:Y:S01]  /*50f0*/  UMOV UR5, UR25 ;  /* 0x0000001900057c82 */ /* 0x000fe20008000000 */
[----:B------:R-:W-:Y:S02]  /*5100*/  UIMAD UR4, UR42, UR4, URZ ;  /* 0x000000042a0472a4 */ /* 0x000fe4000f8e02ff */
[----:B------:R-:W-:Y:S02]  /*5110*/  @UP1 USHF.R.U32.HI UR7, URZ, UR23, UR5 ;  /* 0x00000017ff071299 */ /* 0x000fe40008011605 */
[----:B------:R-:W-:Y:S02]  /*5120*/  USEL UR5, UR14, UR8, !UP0 ;  /* 0x000000080e057287 */ /* 0x000fe4000c000000 */
[----:B------:R-:W-:Y:S02]  /*5130*/  UIMAD UR8, UR42, UR7, URZ ;  /* 0x000000072a0872a4 */ /* 0x000fe4000f8e02ff */
[----:B------:R-:W-:Y:S03]  /*5140*/  UISETP.GE.AND UP0, UPT, UR6, UR4, UPT ;  /* 0x000000040600728c */ /* 0x000fe6000bf06270 */
[----:B------:R-:W-:Y:S01]  /*5150*/  UMOV UR4, UR11 ;  /* 0x0000000b00047c82 */ /* 0x000fe20008000000 */
[----:B------:R-:W-:Y:S02]  /*5160*/  UISETP.GE.OR UP0, UPT, UR5, UR8, UP0 ;  /* 0x000000080500728c */ /* 0x000fe40008706670 */
[----:B------:R-:W-:Y:S02]  /*5170*/  USHF.R.U32.HI UR4, URZ, UR23, UR4 ;  /* 0x00000017ff047299 */ /* 0x000fe40008011604 */
[----:B------:R-:W-:Y:S02]  /*5180*/  UIMAD.WIDE.U32 UR8, UR5, UR22, URZ ;  /* 0x00000016050872a5 */ /* 0x000fe4000f8e00ff */
[----:B------:R-:W-:Y:S04]  /*5190*/  USEL UR10, UR6, UR4, !UP1 ;  /* 0x00000004060a7287 */ /* 0x000fe8000c800000 */
[----:B------:R-:W-:Y:S01]  /*51a0*/  UIADD3 UR11, UPT, UPT, -UR10, URZ, URZ ;  /* 0x000000ff0a0b7290 */ /* 0x000fe2000fffe1ff */
[----:B------:R-:W-:Y:S02]  /*51b0*/  @!UP0 UMOV UR4, UR9 ;  /* 0x0000000900048c82 */ /* 0x000fe40008000000 */
[----:B------:R-:W-:Y:S02]  /*51c0*/  @!UP0 USHF.R.U32.HI UR4, URZ, UR23, UR4 ;  /* 0x00000017ff048299 */ /* 0x000fe40008011604 */
[----:B------:R-:W-:Y:S02]  /*51d0*/  UIMAD UR8, UR42, UR11, UR6 ;  /* 0x0000000b2a0872a4 */ /* 0x000fe4000f8e0206 */
[----:B------:R-:W-:Y:S02]  /*51e0*/  @!UP0 USEL UR4, UR5, UR4, !UP1 ;  /* 0x0000000405048287 */ /* 0x000fe4000c800000 */
[----:B------:R-:W-:Y:S02]  /*51f0*/  UISETP.NE.AND UP1, UPT, UR16, URZ, UPT ;  /* 0x000000ff1000728c */ /* 0x000fe4000bf25270 */
[----:B------:R-:W-:Y:S02]  /*5200*/  @!UP0 UIMAD UR8, UR7, UR8, UR4 ;  /* 0x00000008070882a4 */ /* 0x000fe4000f8e0204 */
[----:B------:R-:W-:Y:S02]  /*5210*/  @!UP0 UIADD3 UR9, UPT, UPT, UR10, -UR4, URZ ;  /* 0x800000040a098290 */ /* 0x000fe4000fffe0ff */
[----:B------:R-:W-:Y:S02]  /*5220*/  UIADD3 UR4, UPT, UPT, -UR5, URZ, URZ ;  /* 0x000000ff05047290 */ /* 0x000fe4000fffe1ff */
[----:B------:R-:W-:Y:S02]  /*5230*/  UIADD3 UR7, UPT, UPT, -UR6, URZ, URZ ;  /* 0x000000ff06077290 */ /* 0x000fe4000fffe1ff */
[----:B------:R-:W-:Y:S02]  /*5240*/  @!UP0 UIMAD UR6, UR9, UR42, UR5 ;  /* 0x0000002a090682a4 */ /* 0x000fe4000f8e0205 */
[----:B------:R-:W-:Y:S02]  /*5250*/  UIMAD UR14, UR15, UR4, UR14 ;  /* 0x000000040f0e72a4 */ /* 0x000fe4000f8e020e */
[----:B------:R-:W-:Y:S01]  /*5260*/  UIMAD UR13, UR46, UR7, UR13 ;  /* 0x000000072e0d72a4 */ /* 0x000fe2000f8e020d */
[----:B------:R-:W-:Y:S02]  /*5270*/  @!UP0 UMOV UR5, UR8 ;  /* 0x0000000800058c82 */ /* 0x000fe40008000000 */
[----:B------:R-:W-:Y:S02]  /*5280*/  UIMAD UR14, UR5, UR15, UR14 ;  /* 0x0000000f050e72a4 */ /* 0x000fe4000f8e020e */
[----:B------:R-:W-:Y:S11]  /*5290*/  UIMAD UR13, UR6, UR46, UR13 ;  /* 0x0000002e060d72a4 */ /* 0x000ff6000f8e020d */
[----:B------:R-:W-:Y:S01]  /*52a0*/  @!UPT UIADD3 URZ, UPT, UPT, URZ, URZ, URZ ;  /* 0x000000fffffff290 */ /* 0x000fe2000fffe0ff */
.L_x_100:
[----:B------:R-:W3:Y:S01]  /*52b0*/  @!UP3 LDCU.128 UR8, c[0x0][0xb10] ;  /* 0x00016200ff08b7ac */ /* 0x000ee20008000c00 */
[----:B------:R-:W-:Y:S02]  /*52c0*/  ISETP.NE.U32.AND P0, PT, RZ, UR28, PT ;  /* 0x0000001cff007c0c */ /* 0x000fe4000bf05070 */
[----:B------:R-:W-:Y:S02]  /*52d0*/  SHF.L.U32 R4, R11, 0x1f, RZ ;  /* 0x0000001f0b047819 */ /* 0x000fe400000006ff */
[----:B------:R-:W-:Y:S01]  /*52e0*/  ISETP.NE.AND.EX P0, PT, RZ, UR29, PT, P0 ;  /* 0x0000001dff007c0c */ /* 0x000fe2000bf05300 */
[----:B------:R-:W4:Y:S01]  /*52f0*/  @!UP3 LDCU UR5, c[0x0][0xb0c] ;  /* 0x00016180ff05b7ac */ /* 0x000f220008000800 */
[----:B------:R-:W-:Y:S02]  /*5300*/  USHF.L.U32 UR19, UR20, 0x7, URZ ;  /* 0x0000000714137899 */ /* 0x000fe400080006ff */
[----:B------:R-:W-:Y:S02]  /*5310*/  USHF.L.U32 UR18, UR32, 0x7, URZ ;  /* 0x0000000720127899 */ /* 0x000fe400080006ff */
[----:B---3--:R-:W-:Y:S07]  /*5320*/  UIMAD.WIDE.U32 UR6, UR14, UR8, URZ ;  /* 0x000000080e0672a5 */ /* 0x008fee000f8e00ff */
[----:B------:R-:W-:Y:S01]  /*5330*/  @!UP3 UMOV UR4, UR7 ;  /* 0x000000070004bc82 */ /* 0x000fe20008000000 */
[----:B----4-:R-:W-:Y:S02]  /*5340*/  @!UP3 UISETP.NE.AND UP0, UPT, UR5, 0x1, UPT ;  /* 0x000000010500b88c */ /* 0x010fe4000bf05270 */
[----:B------:R-:W-:Y:S02]  /*5350*/  @!UP3 USHF.R.U32.HI UR4, URZ, UR9, UR4 ;  /* 0x00000009ff04b299 */ /* 0x000fe40008011604 */
[----:B------:R-:W-:Y:S02]  /*5360*/  UIMAD.WIDE.U32 UR6, UR13, UR11, URZ ;  /* 0x0000000b0d0672a5 */ /* 0x000fe4000f8e00ff */
[----:B------:R-:W-:Y:S02]  /*5370*/  @!UP3 USEL UR8, UR14, UR4, !UP0 ;  /* 0x000000040e08b287 */ /* 0x000fe4000c000000 */
[----:B------:R-:W-:Y:S03]  /*5380*/  @!UP3 UISETP.NE.AND UP0, UPT, UR10, 0x1, UPT ;  /* 0x000000010a00b88c */ /* 0x000fe6000bf05270 */
[----:B------:R-:W-:Y:S02]  /*5390*/  @!UP3 UMOV UR6, UR7 ;  /* 0x000000070006bc82 */ /* 0x000fe40008000000 */
[----:B------:R-:W3:Y:S02]  /*53a0*/  @!UP3 LDCU UR4, c[0x0][0xb20] ;  /* 0x00016400ff04b7ac */ /* 0x000ee40008000800 */
[----:B---3--:R-:W-:Y:S04]  /*53b0*/  @!UP3 USHF.R.U32.HI UR6, URZ, UR4, UR6 ;  /* 0x00000004ff06b299 */ /* 0x008fe80008011606 */
[----:B------:R-:W-:Y:S04]  /*53c0*/  @!UP3 USEL UR6, UR13, UR6, !UP0 ;  /* 0x000000060d06b287 */ /* 0x000fe8000c000000 */
[----:B------:R-:W-:Y:S02]  /*53d0*/  @!UP3 UIADD3 UR4, UPT, UPT, -UR8, UR6, URZ ;  /* 0x000000060804b290 */ /* 0x000fe4000fffe1ff */
[----:B------:R-:W-:Y:S02]  /*53e0*/  @!UP3 UIADD3 UR6, UPT, UPT, UR8, -UR6, URZ ;  /* 0x800000060806b290 */ /* 0x000fe4000fffe0ff */
[----:B------:R-:W-:Y:S02]  /*53f0*/  @!UP3 UIMAD UR14, UR4, UR5, UR14 ;  /* 0x00000005040eb2a4 */ /* 0x000fe4000f8e020e */
[----:B------:R-:W-:Y:S01]  /*5400*/  @!UP3 UIMAD UR13, UR6, UR10, UR13 ;  /* 0x0000000a060db2a4 */ /* 0x000fe2000f8e020d */
[----:B------:R-:W-:Y:S11]  /*5410*/  BRA.U UP4, `(.L_x_101) ;  /* 0x0000000104107547 */ /* 0x000ff6000b800000 */
[----:B--2---:R-:W-:Y:S04]  /*5420*/  MOV R0, UR37 ;  /* 0x0000002500007c02 */ /* 0x004fe80008000f00 */
[----:B------:R-:W-:Y:S04]  /*5430*/  SHF.L.U32 R5, R0, 0x1f, RZ ;  /* 0x0000001f00057819 */ /* 0x000fe800000006ff */
[----:B------:R-:W2:Y:S02]  /*5440*/  SYNCS.PHASECHK.TRANS64.TRYWAIT P1, [UR21+0x128], R5 ;  /* 0x00012805ff0075a7 */ /* 0x000ea40008021115 */
[----:B--2---:R-:W-:Y:S05]  /*5450*/  @!P1 BRA `(.L_x_102) ;  /* 0x0000004c00d49947 */ /* 0x004fea0003800000 */
.L_x_101:
[----:B------:R-:W-:Y:S05]  /*5460*/  BRA.U !UP6, `(.L_x_103) ;  /* 0x000000010e387547 */ /* 0x000fea000b800000 */
[----:B------:R-:W-:Y:S01]  /*5470*/  UPLOP3.LUT UP1, UPT, UPT, UPT, UP5, 0x80, 0x8 ;  /* 0x000000000008789c */ /* 0x000fe20003f2f050 */
[----:B--2---:R-:W-:Y:S01]  /*5480*/  HFMA2 R0, -RZ, RZ, 0, 5.9604644775390625e-08 ;  /* 0x00000001ff007431 */ /* 0x004fe200000001ff */
[----:B------:R-:W2:Y:S01]  /*5490*/  LDCU.64 UR8, c[0x0][0x358] ;  /* 0x00006b00ff0877ac */ /* 0x000ea20008000a00 */
[----:B------:R-:W-:Y:S03]  /*54a0*/  IMAD.MOV.U32 R158, RZ, RZ, 0x1 ;  /* 0x00000001ff9e7424 */ /* 0x000fe600078e00ff */
[----:B------:R-:W-:Y:S05]  /*54b0*/  PLOP3.LUT P1, PT, PT, PT, UP1, 0x80, 0x8 ;  /* 0x000000000008781c */ /* 0x000fea0003f2f018 */
[----:B------:R-:W3:Y:S01]  /*54c0*/  @UP1 LDCU.64 UR4, c[0x0][0x888] ;  /* 0x00011100ff0417ac */ /* 0x000ee20008000a00 */
[----:B------:R-:W-:Y:S07]  /*54d0*/  @UP1 UIMAD UR6, UR36, UR28, URZ ;  /* 0x0000001c240612a4 */ /* 0x000fee000f8e02ff */
[----:B------:R-:W-:Y:S01]  /*54e0*/  @!P1 PRMT R158, R0, 0x7610, R158 ;  /* 0x00007610009e9816 */ /* 0x000fe2000000009e */
[----:B---3--:R-:W-:Y:S06]  /*54f0*/  @UP1 UIMAD.WIDE UR4, UR6, 0x4, UR4 ;  /* 0x00000004060418a5 */ /* 0x008fec000f8e0204 */
[----:B------:R-:W-:Y:S01]  /*5500*/  IMAD.U32 R6, RZ, RZ, UR4 ;  /* 0x00000004ff067e24 */ /* 0x000fe2000f8e00ff */
[----:B------:R-:W-:Y:S04]  /*5510*/  MOV R7, UR5 ;  /* 0x0000000500077c02 */ /* 0x000fe80008000f00 */
[----:B------:R-:W3:Y:S01]  /*5520*/  @!UP1 LDCU UR4, c[0x0][0x880] ;  /* 0x00011000ff0497ac */ /* 0x000ee20008000800 */
[----:B--2--5:R4:W5:Y:S02]  /*5530*/  @P1 LDG.E R73, desc[UR8][R6.64] ;  /* 0x0000000806491981 */ /* 0x024964000c1e1900 */
[----:B---34-:R-:W-:Y:S07]  /*5540*/  @!P1 IMAD.U32 R73, RZ, RZ, UR4 ;  /* 0x00000004ff499e24 */ /* 0x018fee000f8e00ff */
.L_x_103:
[----:B-----5:R-:W-:Y:S01]  /*5550*/  @!P0 FSETP.EQ.AND P2, PT, R73, RZ, PT ;  /* 0x000000ff4900820b */ /* 0x020fe20003f42000 */
[----:B------:R-:W-:Y:S01]  /*5560*/  @!UPT UIADD3 URZ, UPT, UPT, URZ, URZ, URZ ;  /* 0x000000fffffff290 */ /* 0x000fe2000fffe0ff */
[----:B------:R-:W-:Y:S11]  /*5570*/  @!P0 BRA `(.L_x_104) ;  /* 0x0000000000148947 */ /* 0x000ff60003800000 */
[----:B------:R-:W-:Y:S02]  /*5580*/  LOP3.LUT P0, RZ, R158, 0xff, RZ, 0xc0, !PT ;  /* 0x000000ff9eff7812 */ /* 0x000fe4000780c0ff */
[----:B------:R-:W-:Y:S04]  /*5590*/  PLOP3.LUT P2, PT, PT, PT, UP1, 0x80, 0x8 ;  /* 0x000000000008781c */ /* 0x000fe80003f4f018 */
[----:B------:R-:W-:Y:S07]  /*55a0*/  PLOP3.LUT P2, PT, P2, PT, PT, 0x8, 0x80 ;  /* 0x000000000080781c */ /* 0x000fee000174e170 */
[----:B------:R-:W-:Y:S11]  /*55b0*/  @P0 FSETP.EQ.AND P2, PT, R73, RZ, PT ;  /* 0x000000ff4900020b */ /* 0x000ff60003f42000 */
[----:B------:R-:W-:Y:S02]  /*55c0*/  @!UPT UIADD3 URZ, UPT, UPT, URZ, URZ, URZ ;  /* 0x000000fffffff290 */ /* 0x000fe4000fffe0ff */
.L_x_104:
[----:B------:R-:W3:Y:S01]  /*55d0*/  SYNCS.PHASECHK.TRANS64.TRYWAIT P0, [UR21+0x110], R4 ;  /* 0x00011004ff0075a7 */ /* 0x000ee20008001115 */
[----:B------:R-:W-:Y:S04]  /*55e0*/  ELECT P1, URZ, PT ;  /* 0x0000000000ff782f */ /* 0x000fe80003820000 */
[----:B------:R-:W-:Y:S01]  /*55f0*/  PLOP3.LUT P1, PT, P2, P1, PT, 0xf2, 0x2f ;  /* 0x00000000002f781c */ /* 0x000fe20001723e72 */
[----:B------:R-:W-:Y:S01]  /*5600*/  @!UPT UIADD3 URZ, UPT, UPT, URZ, URZ, URZ ;  /* 0x000000fffffff290 */ /* 0x000fe2000fffe0ff */
[----:B---3--:R-:W-:Y:S11]  /*5610*/  @!P0 BRA `(.L_x_105) ;  /* 0x0000004c007c8947 */ /* 0x008ff60003800000 */
.L_x_194:
[----:B------:R-:W-:Y:S01]  /*5620*/  @!P1 IADD3 R2, P0, PT, R12, 0x580, RZ ;  /* 0x000005800c029810 */ /* 0x000fe20007f1e0ff */
[----:B------:R-:W-:Y:S01]  /*5630*/  VOTEU.ALL UP0, P1 ;  /* 0x0000000000ff7886 */ /* 0x000fe20000800000 */
[----:B------:R-:W-:Y:S01]  /*5640*/  UMOV UR6, 0x0 ;  /* 0x0000000000067882 */ /* 0x000fe20000000000 */
[----:B------:R-:W-:Y:S01]  /*5650*/  UMOV UR7, 0x10000000 ;  /* 0x1000000000077882 */ /* 0x000fe20000000000 */
[----:B------:R-:W-:Y:S01]  /*5660*/  @!P1 R2UR UR5, R2 ;  /* 0x00000000020592ca */ /* 0x000fe200000e0000 */
[----:B--2---:R-:W-:Y:S01]  /*5670*/  @!P1 IMAD.X R0, RZ, RZ, R13, P0 ;  /* 0x000000ffff009224 */ /* 0x004fe200000e060d */
[----:B------:R-:W-:Y:S01]  /*5680*/  @!UP0 UIADD3 UR16, UPT, UPT, UR21, 0x200, URZ ;  /* 0x0000020015108890 */ /* 0x000fe2000fffe0ff */
[----:B------:R-:W-:Y:S01]  /*5690*/  VIADD R10, R10, 0x1 ;  /* 0x000000010a0a7836 */ /* 0x000fe20000000000 */
[----:B------:R-:W-:Y:S01]  /*56a0*/  VOTEU.ALL UP0, P1 ;  /* 0x0000000000ff7886 */ /* 0x000fe20000800000 */
[----:B------:R-:W-:Y:S01]  /*56b0*/  UMOV UR20, UR36 ;  /* 0x0000002400147c82 */ /* 0x000fe20008000000 */
[----:B------:R-:W-:Y:S01]  /*56c0*/  @!P1 R2UR UR4, R0 ;  /* 0x00000000000492ca */ /* 0x000fe200000e0000 */
[----:B------:R-:W-:Y:S06]  /*56d0*/  @!P1 IMAD.MOV.U32 R0, RZ, RZ, 0x2000 ;  /* 0x00002000ff009424 */ /* 0x000fec00078e00ff */
[----:B------:R-:W-:Y:S06]  /*56e0*/  IMAD.U32 R6, RZ, RZ, UR5 ;  /* 0x00000005ff067e24 */ /* 0x000fec000f8e00ff */
[----:B------:R-:W-:Y:S01]  /*56f0*/  IMAD.U32 R7, RZ, RZ, UR4 ;  /* 0x00000004ff077e24 */ /* 0x000fe2000f8e00ff */
[----:B------:R-:W-:Y:S04]  /*5700*/  @!P1 R2UR UR4, R6 ;  /* 0x00000000060492ca */ /* 0x000fe800000e0000 */
[----:B------:R-:W-:Y:S11]  /*5710*/  @!P1 R2UR UR5, R7 ;  /* 0x00000000070592ca */ /* 0x000ff600000e0000 */
[----:B------:R-:W-:Y:S02]  /*5720*/  @!UPT UIADD3 URZ, UPT, UPT, URZ, URZ, URZ ;  /* 0x000000fffffff290 */ /* 0x000fe4000fffe0ff */
[----:B------:R2:W-:Y:S01]  /*5730*/  @!UP0 UTMALDG.3D [UR16], [UR4], desc[UR6] ;  /* 0x00000610040085b4 */ /* 0x0005e20008011000 */
[----:B------:R2:W-:Y:S01]  /*5740*/  @!P1 SYNCS.ARRIVE.TRANS64.RED.A0TR RZ, [UR21+0x100], R0 ;  /* 0x00010000ffff99a7 */ /* 0x0005e20008300415 */
[----:B------:R-:W-:Y:S01]  /*5750*/  SYNCS.ARRIVE.TRANS64.RED.A1T0 RZ, [UR33], RZ ;  /* 0x000000ffffff79a7 */ /* 0x000fe20008100421 */
[----:B------:R-:W3:Y:S02]  /*5760*/  SYNCS.PHASECHK.TRANS64.TRYWAIT P0, [UR21+0x118], R4 ;  /* 0x00011804ff0075a7 */ /* 0x000ee40008001115 */
[----:B--23--:R-:W-:Y:S05]  /*5770*/  @!P0 BRA `(.L_x_106) ;  /* 0x0000004c003c8947 */ /* 0x00cfea0003800000 */
.L_x_196:
[----:B------:R-:W-:Y:S01]  /*5780*/  @!P1 IADD3 R2, P0, PT, R12, 0x580, RZ ;  /* 0x000005800c029810 */ /* 0x000fe20007f1e0ff */
[----:B------:R-:W-:Y:S01]  /*5790*/  VOTEU.ALL UP0, P1 ;  /* 0x0000000000ff7886 */ /* 0x000fe20000800000 */
[----:B------:R-:W-:Y:S01]  /*57a0*/  UMOV UR6, 0x0 ;  /* 0x0000000000067882 */ /* 0x000fe20000000000 */
[----:B------:R-:W-:Y:S01]  /*57b0*/  UMOV UR7, 0x10000000 ;  /* 0x1000000000077882 */ /* 0x000fe20000000000 */
[----:B------:R-:W-:Y:S01]  /*57c0*/  @!P1 R2UR UR5, R2 ;  /* 0x00000000020592ca */ /* 0x000fe200000e0000 */
[----:B------:R-:W-:Y:S01]  /*57d0*/  @!P1 IMAD.X R0, RZ, RZ, R13, P0 ;  /* 0x000000ffff009224 */ /* 0x000fe200000e060d */
[----:B------:R-:W-:Y:S01]  /*57e0*/  @!UP0 UIADD3 UR10, UPT, UPT, UR18, 0x40, URZ ;  /* 0x00000040120a8890 */ /* 0x000fe2000fffe0ff */
[----:B------:R-:W-:Y:S01]  /*57f0*/  ISETP.NE.AND P0, PT, R10, 0x2, PT ;  /* 0x000000020a00780c */ /* 0x000fe20003f05270 */
[----:B------:R-:W-:Y:S01]  /*5800*/  @!UP0 UIADD3 UR8, UPT, UPT, UR21, 0x2200, URZ ;  /* 0x0000220015088890 */ /* 0x000fe2000fffe0ff */
[----:B------:R-:W-:Y:S01]  /*5810*/  LOP3.LUT R11, R11, 0x1, RZ, 0x3c, !PT ;  /* 0x000000010b0b7812 */ /* 0x000fe200078e3cff */
[----:B------:R-:W-:Y:S01]  /*5820*/  @!UP0 UIADD3 UR9, UPT, UPT, UR21, 0x108, URZ ;  /* 0x0000010815098890 */ /* 0x000fe2000fffe0ff */
[----:B------:R-:W-:Y:S01]  /*5830*/  @!P1 R2UR UR4, R0 ;  /* 0x00000000000492ca */ /* 0x000fe200000e0000 */
[----:B------:R-:W-:Y:S01]  /*5840*/  VOTEU.ALL UP0, P1 ;  /* 0x0000000000ff7886 */ /* 0x000fe20000800000 */
[----:B------:R-:W-:Y:S01]  /*5850*/  UMOV UR11, UR19 ;  /* 0x00000013000b7c82 */ /* 0x000fe20008000000 */
[----:B------:R-:W-:Y:S01]  /*5860*/  UMOV UR12, UR36 ;  /* 0x00000024000c7c82 */ /* 0x000fe20008000000 */
[----:B------:R-:W-:Y:S01]  /*5870*/  SEL R0, RZ, 0x1, P0 ;  /* 0x00000001ff007807 */ /* 0x000fe20000000000 */
[----:B------:R-:W-:Y:S01]  /*5880*/  UIADD3 UR32, UPT, UPT, UR13, UR62, URZ ;  /* 0x0000003e0d207290 */ /* 0x000fe2000fffe0ff */
[----:B--2---:R-:W-:Y:S01]  /*5890*/  IMAD.U32 R4, RZ, RZ, UR5 ;  /* 0x00000005ff047e24 */ /* 0x004fe2000f8e00ff */
[----:B------:R-:W-:Y:S01]  /*58a0*/  SEL R10, R10, RZ, P0 ;  /* 0x000000ff0a0a7207 */ /* 0x000fe20000000000 */
[----:B------:R-:W-:Y:S01]  /*58b0*/  UIADD3 UR20, UPT, UPT, UR14, UR59, URZ ;  /* 0x0000003b0e147290 */ /* 0x000fe2000fffe0ff */
[----:B------:R-:W-:Y:S01]  /*58c0*/  LOP3.LUT R9, R9, R0, RZ, 0x3c, !PT ;  /* 0x0000000009097212 */ /* 0x000fe200078e3cff */
[----:B------:R-:W-:Y:S01]  /*58d0*/  UMOV UR36, UR26 ;  /* 0x0000001a00247c82 */ /* 0x000fe20008000000 */
[----:B------:R-:W-:Y:S02]  /*58e0*/  UPLOP3.LUT UP4, UPT, UPT, UPT, UPT, 0x80, 0x8 ;  /* 0x000000000008789c */ /* 0x000fe40003f8f070 */
[----:B------:R-:W-:Y:S01]  /*58f0*/  IMAD.U32 R5, RZ, RZ, UR4 ;  /* 0x00000004ff057e24 */ /* 0x000fe2000f8e00ff */
[----:B------:R-:W-:Y:S04]  /*5900*/  @!P1 R2UR UR4, R4 ;  /* 0x00000000040492ca */ /* 0x000fe800000e0000 */
[----:B------:R-:W-:Y:S11]  /*5910*/  @!P1 R2UR UR5, R5 ;  /* 0x00000000050592ca */ /* 0x000ff600000e0000 */
[----:B------:R-:W-:Y:S02]  /*5920*/  @!UPT UIADD3 URZ, UPT, UPT, URZ, URZ, URZ ;  /* 0x000000fffffff290 */ /* 0x000fe4000fffe0ff */
[----:B------:R2:W-:Y:S01]  /*5930*/  @!UP0 UTMALDG.3D [UR8], [UR4], desc[UR6] ;  /* 0x00000608040085b4 */ /* 0x0005e20008011000 */
[----:B------:R2:W-:Y:S01]  /*5940*/  @!P1 SYNCS.ARRIVE.TRANS64.RED.A0TR RZ, [UR21+0x108], R3 ;  /* 0x00010803ffff99a7 */ /* 0x0005e20008300415 */
[----:B------:R-:W-:Y:S01]  /*5950*/  SYNCS.ARRIVE.TRANS64.RED.A1T0 RZ, [UR31], RZ ;  /* 0x000000ffffff79a7 */ /* 0x000fe2000810041f */
[----:B------:R-:W-:Y:S05]  /*5960*/  BRA.U UP2, `(.L_x_107) ;  /* 0xfffffff502147547 */ /* 0x000fea000b83ffff */
[----:B--2---:R-:W-:-:S04]  /*5970*/  SHF.L.U32 R3, R11, 0x1f, RZ ;  /* 0x0000001f0b037819 */ /* 0x004fc800000006ff */
[----:B------:R-:W2:Y:S02]  /*5980*/  SYNCS.PHASECHK.TRANS64.TRYWAIT P0, [UR21+0x110], R3 ;  /* 0x00011003ff0075a7 */ /* 0x000ea40008001115 */
[----:B--2---:R-:W-:Y:S05]  /*5990*/  @!P0 BRA `(.L_x_108) ;  /* 0x0000004800cc8947 */ /* 0x004fea0003800000 */
.L_x_198:
[----:B--2---:R-:W-:-:S07]  /*59a0*/  MOV R0, UR21 ;  /* 0x0000001500007c02 */ /* 0x004fce0008000f00 */
.L_x_109:
[----:B--2---:R-:W-:-:S04]  /*59b0*/  SHF.L.U32 R3, R11, 0x1f, RZ ;  /* 0x0000001f0b037819 */ /* 0x004fc800000006ff */
[----:B------:R2:W3:Y:S03]  /*59c0*/  SYNCS.PHASECHK.TRANS64.TRYWAIT P0, [R0+URZ+0x118], R3 ;  /* 0x00011803000075a7 */ /* 0x0004e600080011ff */
[----:B---3--:R-:W-:Y:S05]  /*59d0*/  @!P0 NANOSLEEP.SYNCS 0x989680 ;  /* 0x009896800000895d */ /* 0x008fea0003900000 */
[----:B------:R-:W3:Y:S02]  /*59e0*/  @!P0 SYNCS.PHASECHK.TRANS64 P0, [R0+URZ+0x118], R3 ;  /* 0x00011803000085a7 */ /* 0x000ee400080010ff */
[----:B-1-3--:R-:W-:Y:S05]  /*59f0*/  @P0 EXIT ;  /* 0x000000000000094d */ /* 0x00afea0003800000 */
[----:B------:R-:W-:Y:S05]  /*5a00*/  BRA `(.L_x_109) ;  /* 0xfffffffc00e87947 */ /* 0x000fea000383ffff */
.L_x_98:
[----:B------:R-:W-:-:S06]  /*5a10*/  UISETP.GE.AND UP0, UPT, UR21, 0x4, UPT ;  /* 0x000000041500788c */ /* 0x000fcc000bf06270 */
[----:B------:R-:W-:-:S13]  /*5a20*/  PLOP3.LUT P0, PT, PT, PT, UP0, 0x80, 0x8 ;  /* 0x000000000008781c */ /* 0x000fda0003f0f008 */
[----:B-1----:R-:W-:Y:S05]  /*5a30*/  @!P0 EXIT ;  /* 0x000000000000894d */ /* 0x002fea0003800000 */
[----:B------:R-:W-:Y:S01]  /*5a40*/  BAR.SYNC.DEFER_BLOCKING 0x6, 0xa0 ;  /* 0x0182800000007b1d */ /* 0x000fe20000010000 */
[C---:B------:R-:W-:Y:S01]  /*5a50*/  IMAD.SHL.U32 R4, R170.reuse, 0x40, RZ ;  /* 0x00000040aa047824 */ /* 0x040fe200078e00ff */
[C---:B------:R-:W-:Y:S01]  /*5a60*/  LOP3.LUT R178, R170.reuse, 0x60, RZ, 0xc0, !PT ;  /* 0x00000060aab27812 */ /* 0x040fe200078ec0ff */
[C---:B------:R-:W-:Y:S01]  /*5a70*/  IMAD.SHL.U32 R137, R170.reuse, 0x8, RZ ;  /* 0x00000008aa897824 */ /* 0x040fe200078e00ff */
[C---:B------:R-:W-:Y:S01]  /*5a80*/  LOP3.LUT R176, R170.reuse, 0x2, RZ, 0xc0, !PT ;  /* 0x00000002aab07812 */ /* 0x040fe200078ec0ff */
[----:B------:R-:W-:Y:S01]  /*5a90*/  IMAD.U32 R69, R170, 0x10000, RZ ;  /* 0x00010000aa457824 */ /* 0x000fe200078e00ff */
[----:B------:R-:W-:Y:S02]  /*5aa0*/  UMOV UR44, 0x400 ;  /* 0x00000400002c7882 */ /* 0x000fe40000000000 */
[----:B------:R-:W1:Y:S01]  /*5ab0*/  LDC.64 R156, c[0x0][0x8b0] ;  /* 0x00022c00ff9c7b82 */ /* 0x000e620000000a00 */
[----:B------:R-:W-:Y:S01]  /*5ac0*/  ULEA UR44, UR48, UR44, 0x18 ;  /* 0x0000002c302c7291 */ /* 0x000fe2000f8ec0ff */
[----:B------:R-:W-:Y:S01]  /*5ad0*/  LOP3.LUT R6, R4, 0x180, RZ, 0xc0, !PT ;  /* 0x0000018004067812 */ /* 0x000fe200078ec0ff */
[----:B------:R-:W-:Y:S01]  /*5ae0*/  HFMA2 R68, -RZ, RZ, 0, 0 ;  /* 0x00000000ff447431 */ /* 0x000fe200000001ff */
[----:B------:R-:W-:Y:S01]  /*5af0*/  LOP3.LUT R69, R69, 0x600000, RZ, 0xc0, !PT ;  /* 0x0060000045457812 */ /* 0x000fe200078ec0ff */
[----:B------:R-:W-:Y:S01]  /*5b00*/  UIADD3 UR4, UPT, UPT, UR44, 0x4200, URZ ;  /* 0x000042002c047890 */ /* 0x000fe2000fffe0ff */
[----:B------:R-:W-:Y:S01]  /*5b10*/  LOP3.LUT R137, R6, 0x30, R137, 0xf8, !PT ;  /* 0x0000003006897812 */ /* 0x000fe200078ef889 */
[----:B------:R-:W-:Y:S01]  /*5b20*/  IMAD.MOV.U32 R168, RZ, RZ, RZ ;  /* 0x000000ffffa87224 */ /* 0x000fe200078e00ff */
[----:B------:R-:W2:Y:S01]  /*5b30*/  LDC.64 R138, c[0x0][0x8a8] ;  /* 0x00022a00ff8a7b82 */ /* 0x000ea20000000a00 */
[----:B------:R-:W-:Y:S01]  /*5b40*/  LOP3.LUT R170, R170, 0x4, RZ, 0xc0, !PT ;  /* 0x00000004aaaa7812 */ /* 0x000fe200078ec0ff */
[----:B------:R-:W-:Y:S01]  /*5b50*/  IMAD.MOV.U32 R162, RZ, RZ, RZ ;  /* 0x000000ffffa27224 */ /* 0x000fe200078e00ff */
[----:B------:R-:W-:-:S02]  /*5b60*/  LOP3.LUT R137, R137, 0x1e40, R4, 0xf8, !PT ;  /* 0x00001e4089897812 */ /* 0x000fc400078ef804 */
[----:B------:R-:W-:Y:S01]  /*5b70*/  CS2R R166, SRZ ;  /* 0x0000000000a67805 */ /* 0x000fe2000001ff00 */
[----:B------:R-:W-:Y:S01]  /*5b80*/  IMAD.MOV.U32 R165, RZ, RZ, RZ ;  /* 0x000000ffffa57224 */ /* 0x000fe200078e00ff */
[----:B------:R-:W-:Y:S01]  /*5b90*/  IADD3 R169, PT, PT, -R170, 0x2, RZ ;  /* 0x00000002aaa97810 */ /* 0x000fe20007ffe1ff */
[----:B------:R-:W-:Y:S01]  /*5ba0*/  IMAD.MOV R164, RZ, RZ, -R176 ;  /* 0x000000ffffa47224 */ /* 0x000fe200078e0ab0 */
[----:B------:R-:W-:Y:S01]  /*5bb0*/  IADD3 R171, PT, PT, R137, UR44, RZ ;  /* 0x0000002c89ab7c10 */ /* 0x000fe2000fffe0ff */
[----:B------:R-:W3:Y:S01]  /*5bc0*/  LDS R0, [UR44+0x1e0] ;  /* 0x0001e02cff007984 */ /* 0x000ee20008000800 */
[----:B------:R-:W-:Y:S01]  /*5bd0*/  IMAD.MOV R163, RZ, RZ, -R170 ;  /* 0x000000ffffa37224 */ /* 0x000fe200078e0aaa */
[----:B------:R-:W-:Y:S01]  /*5be0*/  MOV R177, UR4 ;  /* 0x0000000400b17c02 */ /* 0x000fe20008000f00 */
[----:B------:R-:W4:Y:S01]  /*5bf0*/  LDCU UR57, c[0x0][0x370] ;  /* 0x00006e00ff3977ac */ /* 0x000f220008000800 */
[----:B------:R-:W-:Y:S01]  /*5c00*/  VIADD R171, R171, 0x200 ;  /* 0x00000200abab7836 */ /* 0x000fe20000000000 */
[----:B------:R-:W1:Y:S01]  /*5c10*/  LDCU UR43, c[0x0][0xb0c] ;  /* 0x00016180ff2b77ac */ /* 0x000e620008000800 */
[----:B------:R-:W1:Y:S01]  /*5c20*/  LDCU UR39, c[0x0][0xb30] ;  /* 0x00016600ff2777ac */ /* 0x000e620008000800 */
[----:B------:R-:W1:Y:S01]  /*5c30*/  LDCU.64 UR46, c[0x0][0x888] ;  /* 0x00011100ff2e77ac */ /* 0x000e620008000a00 */
[----:B------:R-:W1:Y:S01]  /*5c40*/  LDCU.64 UR40, c[0x0][0xb28] ;  /* 0x00016500ff2877ac */ /* 0x000e620008000a00 */
[----:B------:R-:W1:Y:S01]  /*5c50*/  LDCU.64 UR60, c[0x0][0x890] ;  /* 0x00011200ff3c77ac */ /* 0x000e620008000a00 */
[----:B------:R-:W1:Y:S01]  /*5c60*/  LDCU.128 UR52, c[0x0][0xb10] ;  /* 0x00016200ff3477ac */ /* 0x000e620008000c00 */
[----:B------:R-:W1:Y:S01]  /*5c70*/  LDCU UR56, c[0x0][0x374] ;  /* 0x00006e80ff3877ac */ /* 0x000e620008000800 */
[----:B------:R-:W-:Y:S01]  /*5c80*/  UIADD3 UR63, UPT, UPT, UR44, 0x200, URZ ;  /* 0x000002002c3f7890 */ /* 0x000fe2000fffe0ff */
[----:B-1234-:R-:W-:-:S11]  /*5c90*/  IMAD.IADD R69, R0, 0x1, R69 ;  /* 0x0000000100457824 */ /* 0x01efd600078e0245 */
.L_x_136:
[C---:B------:R-:W-:Y:S02]  /*5ca0*/  LEA R3, R162.reuse, UR44, 0x3 ;  /* 0x0000002ca2037c11 */ /* 0x040fe4000f8e18ff */
[----:B------:R-:W-:Y:S02]  /*5cb0*/  SHF.L.U32 R0, R167, 0x1f, RZ ;  /* 0x0000001fa7007819 */ /* 0x000fe400000006ff */
[----:B------:R-:W-:Y:S02]  /*5cc0*/  LEA R5, R162, UR44, 0x4 ;  /* 0x0000002ca2057c11 */ /* 0x000fe4000f8e20ff */
[----:B-1----:R-:W1:Y:S02]  /*5cd0*/  SYNCS.PHASECHK.TRANS64.TRYWAIT P0, [R3+URZ+0x130], R0 ;  /* 0x00013000030075a7 */ /* 0x002e6400080011ff */
[----:B-1----:R-:W-:Y:S05]  /*5ce0*/  @!P0 BRA `(.L_x_110) ;  /* 0x0000004800108947 */ /* 0x002fea0003800000 */
.L_x_199:
        /* <DEDUP_REMOVED lines=11> */
[----:B------:R-:W-:Y:S01]  /*5da0*/  PLOP3.LUT P0, PT, PT, PT, UP1, 0x80, 0x8 ;  /* 0x000000000008781c */ /* 0x000fe20003f0f018 */
[----:B------:R-:W-:Y:S11]  /*5db0*/  UP2UR UR45, UPR, URZ, 0x2 ;  /* 0x00000002ff2d7883 */ /* 0x000ff60008000000 */
[----:B------:R-:W-:Y:S01]  /*5dc0*/  @!UPT UIADD3 URZ, UPT, UPT, URZ, URZ, URZ ;  /* 0x000000fffffff290 */ /* 0x000fe2000fffe0ff */
[----:B-1----:R-:W-:Y:S02]  /*5dd0*/  @P0 SHF.R.U32.HI R0, RZ, 0x10, R5 ;  /* 0x00000010ff000819 */ /* 0x002fe40000011605 */
        /* <DEDUP_REMOVED lines=12> */
[----:B------:R-:W2:Y:S01]  /*5ea0*/  LDCU UR12, c[0x0][0xb20] ;  /* 0x00016400ff0c77ac */ /* 0x000ea20008000800 */
[----:B------:R-:W-:Y:S02]  /*5eb0*/  UIMAD.WIDE.U32 UR4, UR56, UR55, URZ ;  /* 0x00000037380472a5 */ /* 0x000fe4000f8e00ff */
[----:B------:R-:W-:Y:S02]  /*5ec0*/  UIMAD.WIDE.U32 UR6, UR57, UR52, URZ ;  /* 0x00000034390672a5 */ /* 0x000fe4000f8e00ff */
[----:B------:R-:W-:Y:S02]  /*5ed0*/  UISETP.NE.AND UP0, UPT, UR54, 0x1, UPT ;  /* 0x000000013600788c */ /* 0x000fe4000bf05270 */
[----:B------:R-:W-:Y:S02]  /*5ee0*/  UIMAD.WIDE.U32 UR8, UR37, UR55, URZ ;  /* 0x00000037250872a5 */ /* 0x000fe4000f8e00ff */
[----:B------:R-:W-:Y:S02]  /*5ef0*/  UIMAD.WIDE.U32 UR10, UR38, UR52, URZ ;  /* 0x00000034260a72a5 */ /* 0x000fe4000f8e00ff */
[----:B------:R-:W-:Y:S02]  /*5f00*/  UISETP.NE.AND UP1, UPT, UR43, 0x1, UPT ;  /* 0x000000012b00788c */ /* 0x000fe4000bf25270 */
[----:B------:R-:W-:Y:S01]  /*5f10*/  UISETP.NE.AND UP2, UPT, UR42, 0x1, UPT ;  /* 0x000000012a00788c */ /* 0x000fe2000bf45270 */
[----:B------:R-:W-:Y:S02]  /*5f20*/  UMOV UR4, UR5 ;  /* 0x0000000500047c82 */ /* 0x000fe40008000000 */
[----:B--2---:R-:W-:Y:S03]  /*5f30*/  USHF.R.U32.HI UR5, URZ, UR12, UR4 ;  /* 0x0000000cff057299 */ /* 0x004fe60008011604 */
[----:B------:R-:W-:Y:S02]  /*5f40*/  UMOV UR4, UR7 ;  /* 0x0000000700047c82 */ /* 0x000fe40008000000 */
[----:B------:R-:W-:Y:S02]  /*5f50*/  USHF.R.U32.HI UR7, URZ, UR53, UR4 ;  /* 0x00000035ff077299 */ /* 0x000fe40008011604 */
[----:B------:R-:W-:Y:S02]  /*5f60*/  USEL UR4, UR56, UR5, !UP0 ;  /* 0x0000000538047287 */ /* 0x000fe4000c000000 */
[----:B------:R-:W-:Y:S01]  /*5f70*/  USEL UR7, UR57, UR7, !UP1 ;  /* 0x0000000739077287 */ /* 0x000fe2000c800000 */
[----:B------:R-:W-:Y:S01]  /*5f80*/  UMOV UR5, UR9 ;  /* 0x0000000900057c82 */ /* 0x000fe20008000000 */
[----:B------:R-:W-:Y:S02]  /*5f90*/  UIMAD.WIDE.U32 UR8, UR4, UR40, URZ ;  /* 0x00000028040872a5 */ /* 0x000fe4000f8e00ff */
[----:B------:R-:W-:Y:S03]  /*5fa0*/  USHF.R.U32.HI UR6, URZ, UR12, UR5 ;  /* 0x0000000cff067299 */ /* 0x000fe60008011605 */
[----:B------:R-:W-:Y:S01]  /*5fb0*/  UMOV UR5, UR11 ;  /* 0x0000000b00057c82 */ /* 0x000fe20008000000 */
[----:B------:R-:W-:Y:S02]  /*5fc0*/  UIMAD.WIDE.U32 UR10, UR7, UR40, URZ ;  /* 0x00000028070a72a5 */ /* 0x000fe4000f8e00ff */
[----:B------:R-:W-:Y:S02]  /*5fd0*/  USHF.R.U32.HI UR12, URZ, UR53, UR5 ;  /* 0x00000035ff0c7299 */ /* 0x000fe40008011605 */
[----:B------:R-:W-:Y:S01]  /*5fe0*/  USEL UR6, UR37, UR6, !UP0 ;  /* 0x0000000625067287 */ /* 0x000fe2000c000000 */
[----:B------:R-:W-:Y:S02]  /*5ff0*/  UMOV UR5, UR9 ;  /* 0x0000000900057c82 */ /* 0x000fe40008000000 */
[----:B------:R-:W-:Y:S01]  /*6000*/  UMOV UR10, UR11 ;  /* 0x0000000b000a7c82 */ /* 0x000fe20008000000 */
[----:B------:R-:W-:Y:S02]  /*6010*/  @UP2 USHF.R.U32.HI UR4, URZ, UR41, UR5 ;  /* 0x00000029ff042299 */ /* 0x000fe40008011605 */
[----:B------:R-:W-:Y:S02]  /*6020*/  @UP2 USHF.R.U32.HI UR7, URZ, UR41, UR10 ;  /* 0x00000029ff072299 */ /* 0x000fe4000801160a */
[----:B------:R-:W-:Y:S02]  /*6030*/  UIMAD UR4, UR42, UR4, URZ ;  /* 0x000000042a0472a4 */ /* 0x000fe4000f8e02ff */
[----:B------:R-:W-:Y:S02]  /*6040*/  UIMAD.WIDE.U32 UR10, UR6, UR40, URZ ;  /* 0x00000028060a72a5 */ /* 0x000fe4000f8e00ff */
[----:B------:R-:W-:Y:S02]  /*6050*/  USEL UR5, UR38, UR12, !UP1 ;  /* 0x0000000c26057287 */ /* 0x000fe4000c800000 */
[----:B------:R-:W-:Y:S02]  /*6060*/  UIMAD UR8, UR42, UR7, URZ ;  /* 0x000000072a0872a4 */ /* 0x000fe4000f8e02ff */
[----:B------:R-:W-:Y:S03]  /*6070*/  UISETP.GE.AND UP0, UPT, UR6, UR4, UPT ;  /* 0x000000040600728c */ /* 0x000fe6000bf06270 */
[----:B------:R-:W-:Y:S01]  /*6080*/  UMOV UR4, UR11 ;  /* 0x0000000b00047c82 */ /* 0x000fe20008000000 */
[----:B------:R-:W-:Y:S02]  /*6090*/  UISETP.GE.OR UP0, UPT, UR5, UR8, UP0 ;  /* 0x000000080500728c */ /* 0x000fe40008706670 */
[----:B------:R-:W-:Y:S02]  /*60a0*/  USHF.R.U32.HI UR4, URZ, UR41, UR4 ;  /* 0x00000029ff047299 */ /* 0x000fe40008011604 */
[----:B------:R-:W-:Y:S02]  /*60b0*/  UIMAD.WIDE.U32 UR8, UR5, UR40, URZ ;  /* 0x00000028050872a5 */ /* 0x000fe4000f8e00ff */
[----:B------:R-:W-:Y:S02]  /*60c0*/  USEL UR11, UR6, UR4, !UP2 ;  /* 0x00000004060b7287 */ /* 0x000fe4000d000000 */
[----:B------:R-:W-:Y:S02]  /*60d0*/  UIADD3 UR8, UPT, UPT, -UR5, URZ, URZ ;  /* 0x000000ff05087290 */ /* 0x000fe4000fffe1ff */
[----:B------:R-:W-:Y:S01]  /*60e0*/  UIADD3 UR10, UPT, UPT, -UR11, URZ, URZ ;  /* 0x000000ff0b0a7290 */ /* 0x000fe2000fffe1ff */
[----:B------:R-:W-:Y:S01]  /*60f0*/  @!UP0 UMOV UR4, UR9 ;  /* 0x0000000900048c82 */ /* 0x000fe20008000000 */
[----:B------:R-:W-:Y:S02]  /*6100*/  UIADD3 UR9, UPT, UPT, -UR6, URZ, URZ ;  /* 0x000000ff06097290 */ /* 0x000fe4000fffe1ff */
[----:B------:R-:W-:Y:S02]  /*6110*/  @!UP0 USHF.R.U32.HI UR4, URZ, UR41, UR4 ;  /* 0x00000029ff048299 */ /* 0x000fe40008011604 */
[----:B------:R-:W-:Y:S02]  /*6120*/  UIMAD UR10, UR42, UR10, UR6 ;  /* 0x0000000a2a0a72a4 */ /* 0x000fe4000f8e0206 */
[----:B------:R-:W-:Y:S04]  /*6130*/  @!UP0 USEL UR4, UR5, UR4, !UP2 ;  /* 0x0000000405048287 */ /* 0x000fe8000d000000 */
[----:B------:R-:W-:Y:S02]  /*6140*/  @!UP0 UIMAD UR10, UR7, UR10, UR4 ;  /* 0x0000000a070a82a4 */ /* 0x000fe4000f8e0204 */
[----:B------:R-:W-:Y:S02]  /*6150*/  @!UP0 UIADD3 UR11, UPT, UPT, UR11, -UR4, URZ ;  /* 0x800000040b0b8290 */ /* 0x000fe4000fffe0ff */
[----:B------:R-:W-:Y:S02]  /*6160*/  UIMAD UR7, UR43, UR8, UR38 ;  /* 0x000000082b0772a4 */ /* 0x000fe4000f8e0226 */
[----:B------:R-:W-:Y:S02]  /*6170*/  @!UP0 UIMAD UR6, UR11, UR42, UR5 ;  /* 0x0000002a0b0682a4 */ /* 0x000fe4000f8e0205 */
[----:B------:R-:W-:Y:S01]  /*6180*/  UIMAD UR4, UR54, UR9, UR37 ;  /* 0x00000009360472a4 */ /* 0x000fe2000f8e0225 */
[----:B------:R-:W-:Y:S02]  /*6190*/  @!UP0 UMOV UR5, UR10 ;  /* 0x0000000a00058c82 */ /* 0x000fe40008000000 */
[----:B------:R-:W-:Y:S02]  /*61a0*/  UIMAD UR38, UR5, UR43, UR7 ;  /* 0x0000002b052672a4 */ /* 0x000fe4000f8e0207 */
[----:B------:R-:W-:Y:S11]  /*61b0*/  UIMAD UR37, UR6, UR54, UR4 ;  /* 0x00000036062572a4 */ /* 0x000ff6000f8e0204 */
[----:B------:R-:W-:Y:S01]  /*61c0*/  @!UPT UIADD3 URZ, UPT, UPT, URZ, URZ, URZ ;  /* 0x000000fffffff290 */ /* 0x000fe2000fffe0ff */
.L_x_111:
[----:B------:R-:W-:Y:S01]  /*61d0*/  UISETP.NE.AND UP0, UPT, UR39, 0x1, UPT ;  /* 0x000000012700788c */ /* 0x000fe2000bf05270 */
[----:B------:R-:W-:Y:S01]  /*61e0*/  IADD3 R162, PT, PT, R162, 0x1, RZ ;  /* 0x00000001a2a27810 */ /* 0x000fe20007ffe0ff */
[----:B------:R-:W-:Y:S02]  /*61f0*/  USHF.L.U32 UR50, UR20, 0x7, URZ ;  /* 0x0000000714327899 */ /* 0x000fe400080006ff */
[----:B------:R-:W-:Y:S07]  /*6200*/  USHF.L.U32 UR49, UR32, 0x7, URZ ;  /* 0x0000000720317899 */ /* 0x000fee00080006ff */
[----:B------:R-:W2:Y:S01]  /*6210*/  @!UP0 LDCU.128 UR12, c[0x0][0xb10] ;  /* 0x00016200ff0c87ac */ /* 0x000ea20008000c00 */
[----:B------:R-:W3:Y:S01]  /*6220*/  @!UP0 LDCU UR5, c[0x0][0xb0c] ;  /* 0x00016180ff0587ac */ /* 0x000ee20008000800 */
[----:B------:R-:W4:Y:S01]  /*6230*/  @!UP0 LDCU UR10, c[0x0][0xb20] ;  /* 0x00016400ff0a87ac */ /* 0x000f220008000800 */
[----:B--2---:R-:W-:Y:S02]  /*6240*/  UIMAD.WIDE.U32 UR8, UR38, UR12, URZ ;  /* 0x0000000c260872a5 */ /* 0x004fe4000f8e00ff */
[----:B------:R-:W-:Y:S02]  /*6250*/  UIMAD.WIDE.U32 UR6, UR37, UR15, URZ ;  /* 0x0000000f250672a5 */ /* 0x000fe4000f8e00ff */
[----:B------:R-:W-:Y:S03]  /*6260*/  @!UP0 UISETP.NE.AND UP1, UPT, UR14, 0x1, UPT ;  /* 0x000000010e00888c */ /* 0x000fe6000bf25270 */
[----:B------:R-:W-:Y:S01]  /*6270*/  @!UP0 UMOV UR4, UR9 ;  /* 0x0000000900048c82 */ /* 0x000fe20008000000 */
[----:B---3--:R-:W-:Y:S02]  /*6280*/  @!UP0 UISETP.NE.AND UP2, UPT, UR5, 0x1, UPT ;  /* 0x000000010500888c */ /* 0x008fe4000bf45270 */
[----:B------:R-:W-:Y:S01]  /*6290*/  @!UP0 USHF.R.U32.HI UR4, URZ, UR13, UR4 ;  /* 0x0000000dff048299 */ /* 0x000fe20008011604 */
[----:B------:R-:W-:Y:S02]  /*62a0*/  @!UP0 UMOV UR6, UR7 ;  /* 0x0000000700068c82 */ /* 0x000fe40008000000 */
[----:B----4-:R-:W-:Y:S02]  /*62b0*/  @!UP0 USHF.R.U32.HI UR6, URZ, UR10, UR6 ;  /* 0x0000000aff068299 */ /* 0x010fe40008011606 */
[----:B------:R-:W-:Y:S02]  /*62c0*/  @!UP0 USEL UR7, UR38, UR4, !UP2 ;  /* 0x0000000426078287 */ /* 0x000fe4000d000000 */
[----:B------:R-:W-:Y:S04]  /*62d0*/  @!UP0 USEL UR6, UR37, UR6, !UP1 ;  /* 0x0000000625068287 */ /* 0x000fe8000c800000 */
[----:B------:R-:W-:Y:S02]  /*62e0*/  @!UP0 UIADD3 UR4, UPT, UPT, -UR7, UR6, URZ ;  /* 0x0000000607048290 */ /* 0x000fe4000fffe1ff */
[----:B------:R-:W-:Y:S02]  /*62f0*/  @!UP0 UIADD3 UR6, UPT, UPT, UR7, -UR6, URZ ;  /* 0x8000000607068290 */ /* 0x000fe4000fffe0ff */
[----:B------:R-:W-:Y:S02]  /*6300*/  @!UP0 UIMAD UR38, UR4, UR5, UR38 ;  /* 0x00000005042682a4 */ /* 0x000fe4000f8e0226 */
[----:B------:R-:W-:Y:S02]  /*6310*/  @!UP0 UIMAD UR37, UR6, UR14, UR37 ;  /* 0x0000000e062582a4 */ /* 0x000fe4000f8e0225 */
[----:B------:R-:W-:Y:S09]  /*6320*/  ULOP3.LUT UP0, URZ, UR63, 0x1b0, URZ, 0xc0, !UPT ;  /* 0x000001b03fff7892 */ /* 0x000ff2000f80c0ff */
[----:B------:R-:W-:Y:S05]  /*6330*/  BRA.U !UP0, `(.L_x_112) ;  /* 0x0000000108407547 */ /* 0x000fea000b800000 */
[----:B------:R-:W2:Y:S01]  /*6340*/  LDCU.64 UR8, c[0x4][0x80] ;  /* 0x01001000ff0877ac */ /* 0x000ea20008000a00 */
[----:B------:R-:W-:Y:S01]  /*6350*/  MOV R3, 0x0 ;  /* 0x0000000000037802 */ /* 0x000fe20000000f00 */
[----:B------:R-:W-:Y:S02]  /*6360*/  HFMA2 R12, -RZ, RZ, 0, 5.9604644775390625e-08 ;  /* 0x00000001ff0c7431 */ /* 0x000fe400000001ff */
[----:B------:R-:W-:Y:S02]  /*6370*/  IMAD.MOV.U32 R8, RZ, RZ, 0x70 ;  /* 0x00000070ff087424 */ /* 0x000fe400078e00ff */
[----:B------:R-:W-:Y:S01]  /*6380*/  IMAD.MOV.U32 R13, RZ, RZ, RZ ;  /* 0x000000ffff0d7224 */ /* 0x000fe200078e00ff */
[----:B------:R-:W3:Y:S01]  /*6390*/  LDCU.64 UR6, c[0x4][0x88] ;  /* 0x01001100ff0677ac */ /* 0x000ee20008000a00 */
[----:B------:R-:W4:Y:S01]  /*63a0*/  LDC.64 R2, c[0x4][R3] ;  /* 0x0100000003027b82 */ /* 0x000f220000000a00 */
[----:B------:R-:W1:Y:S01]  /*63b0*/  LDCU.64 UR4, c[0x4][0x8] ;  /* 0x01000100ff0477ac */ /* 0x000e620008000a00 */
[----:B--2---:R-:W-:Y:S01]  /*63c0*/  MOV R5, UR9 ;  /* 0x0000000900057c02 */ /* 0x004fe20008000f00 */
[----:B------:R-:W-:Y:S01]  /*63d0*/  IMAD.U32 R4, RZ, RZ, UR8 ;  /* 0x00000008ff047e24 */ /* 0x000fe2000f8e00ff */
[----:B---3--:R-:W-:Y:S01]  /*63e0*/  MOV R7, UR7 ;  /* 0x0000000700077c02 */ /* 0x008fe20008000f00 */
[----:B------:R-:W-:Y:S01]  /*63f0*/  IMAD.U32 R6, RZ, RZ, UR6 ;  /* 0x00000006ff067e24 */ /* 0x000fe2000f8e00ff */
[----:B-1----:R-:W-:Y:S01]  /*6400*/  MOV R11, UR5 ;  /* 0x00000005000b7c02 */ /* 0x002fe20008000f00 */
[----:B------:R-:W-:Y:S02]  /*6410*/  IMAD.U32 R10, RZ, RZ, UR4 ;  /* 0x00000004ff0a7e24 */ /* 0x000fe4000f8e00ff */
[----:B------:R-:W-:Y:S07]  /*6420*/  LEPC R20, `(.L_x_112) ;  /* 0x000000001014794e */ /* 0x000fee0000000000 */
[----:B----45:R-:W-:Y:S05]  /*6430*/  CALL.ABS.NOINC R2 ;  /* 0x0000000002007343 */ /* 0x030fea0003c00000 */
.L_x_112:
[----:B------:R-:W-:Y:S01]  /*6440*/  LOP3.LUT P0, RZ, R177, 0x1b0, RZ, 0xc0, !PT ;  /* 0x000001b0b1ff7812 */ /* 0x000fe2000780c0ff */
[----:B------:R-:W-:Y:S11]  /*6450*/  BSSY.RECONVERGENT B6, `(.L_x_113) ;  /* 0x0000013000067945 */ /* 0x000ff60003800200 */
[----:B------:R-:W-:Y:S01]  /*6460*/  @!UPT UIADD3 URZ, UPT, UPT, URZ, URZ, URZ ;  /* 0x000000fffffff290 */ /* 0x000fe2000fffe0ff */
[----:B------:R-:W-:Y:S05]  /*6470*/  @!P0 BRA `(.L_x_114) ;  /* 0x0000000000408947 */ /* 0x000fea0003800000 */
        /* <DEDUP_REMOVED lines=16> */
.L_x_114:
[----:B------:R-:W-:Y:S05]  /*6580*/  BSYNC.RECONVERGENT B6 ;  /* 0x0000000000067941 */ /* 0x000fea0003800200 */
.L_x_113:
[----:B------:R-:W-:Y:S01]  /*6590*/  R2UR UR4, R160 ;  /* 0x00000000a00472ca */ /* 0x000fe200000e0000 */
[----:B------:R-:W-:Y:S01]  /*65a0*/  UISETP.NE.U32.AND UP0, UPT, UR60, URZ, UPT ;  /* 0x000000ff3c00728c */ /* 0x000fe2000bf05070 */
[----:B------:R-:W-:Y:S02]  /*65b0*/  ISETP.NE.U32.AND P4, PT, R156, RZ, PT ;  /* 0x000000ff9c00720c */ /* 0x000fe40003f85070 */
[----:B------:R-:W-:Y:S01]  /*65c0*/  ISETP.NE.U32.AND P2, PT, RZ, UR46, PT ;  /* 0x0000002eff007c0c */ /* 0x000fe2000bf45070 */
[----:B------:R-:W-:Y:S01]  /*65d0*/  UISETP.NE.AND.EX UP1, UPT, UR61, URZ, UPT, UP0 ;  /* 0x000000ff3d00728c */ /* 0x000fe2000bf25300 */
[----:B------:R-:W-:Y:S01]  /*65e0*/  ISETP.NE.AND.EX P4, PT, R157, RZ, PT, P4 ;  /* 0x000000ff9d00720c */ /* 0x000fe20003f85340 */
[----:B------:R-:W-:Y:S01]  /*65f0*/  UPLOP3.LUT UP0, UPT, UPT, UPT, UPT, 0x40, 0x4 ;  /* 0x000000000004789c */ /* 0x000fe20003f0e870 */
[----:B------:R-:W-:Y:S05]  /*6600*/  ISETP.NE.AND.EX P2, PT, RZ, UR47, PT, P2 ;  /* 0x0000002fff007c0c */ /* 0x000fea000bf45320 */
[----:B------:R-:W-:Y:S06]  /*6610*/  UISETP.NE.AND UP2, UPT, UR4, URZ, UPT ;  /* 0x000000ff0400728c */ /* 0x000fec000bf45270 */
[----:B------:R-:W-:Y:S05]  /*6620*/  PLOP3.LUT P1, PT, PT, PT, UP2, 0x80, 0x8 ;  /* 0x000000000008781c */ /* 0x000fea0003f2f028 */
[----:B------:R-:W-:Y:S06]  /*6630*/  @UP2 UPLOP3.LUT UP0, UPT, UPT, UPT, UP1, 0x80, 0x8 ;  /* 0x000000000008289c */ /* 0x000fec0003f0f010 */
[----:B------:R-:W-:Y:S01]  /*6640*/  PLOP3.LUT P0, PT, PT, PT, UP0, 0x80, 0x8 ;  /* 0x000000000008781c */ /* 0x000fe20003f0f008 */
[----:B------:R-:W-:Y:S01]  /*6650*/  @!UPT UIADD3 URZ, UPT, UPT, URZ, URZ, URZ ;  /* 0x000000fffffff290 */ /* 0x000fe2000fffe0ff */
[----:B------:R-:W-:Y:S11]  /*6660*/  BRA.U !UP1, `(.L_x_115) ;  /* 0x00000001093c7547 */ /* 0x000ff6000b800000 */
[----:B------:R-:W-:Y:S01]  /*6670*/  UISETP.NE.U32.AND UP0, UPT, UR46, URZ, UPT ;  /* 0x000000ff2e00728c */ /* 0x000fe2000bf05070 */
[----:B-1----:R-:W-:Y:S01]  /*6680*/  HFMA2 R0, -RZ, RZ, 0, 5.9604644775390625e-08 ;  /* 0x00000001ff007431 */ /* 0x002fe200000001ff */
[----:B------:R-:W1:Y:S01]  /*6690*/  LDCU.64 UR8, c[0x0][0x358] ;  /* 0x00006b00ff0877ac */ /* 0x000e620008000a00 */
[----:B------:R-:W-:Y:S01]  /*66a0*/  IMAD.MOV.U32 R158, RZ, RZ, 0x1 ;  /* 0x00000001ff9e7424 */ /* 0x000fe200078e00ff */
[----:B------:R-:W-:Y:S06]  /*66b0*/  UISETP.NE.AND.EX UP0, UPT, UR47, URZ, UPT, UP0 ;  /* 0x000000ff2f00728c */ /* 0x000fec000bf05300 */
[----:B------:R-:W-:Y:S05]  /*66c0*/  PLOP3.LUT P3, PT, PT, PT, UP0, 0x80, 0x8 ;  /* 0x000000000008781c */ /* 0x000fea0003f6f008 */
[----:B------:R-:W2:Y:S01]  /*66d0*/  @UP0 LDCU.64 UR4, c[0x0][0x888] ;  /* 0x00011100ff0407ac */ /* 0x000ea20008000a00 */
[----:B------:R-:W-:Y:S07]  /*66e0*/  @UP0 UIMAD UR6, UR36, UR60, URZ ;  /* 0x0000003c240602a4 */ /* 0x000fee000f8e02ff */
[----:B------:R-:W-:Y:S01]  /*66f0*/  @!P3 PRMT R158, R0, 0x7610, R158 ;  /* 0x00007610009eb816 */ /* 0x000fe2000000009e */
[----:B--2---:R-:W-:Y:S06]  /*6700*/  @UP0 UIMAD.WIDE UR4, UR6, 0x4, UR4 ;  /* 0x00000004060408a5 */ /* 0x004fec000f8e0204 */
[----:B------:R-:W-:Y:S01]  /*6710*/  IMAD.U32 R2, RZ, RZ, UR4 ;  /* 0x00000004ff027e24 */ /* 0x000fe2000f8e00ff */
[----:B------:R-:W-:Y:S04]  /*6720*/  MOV R3, UR5 ;  /* 0x0000000500037c02 */ /* 0x000fe80008000f00 */
[----:B------:R-:W2:Y:S01]  /*6730*/  @!UP0 LDCU UR4, c[0x0][0x880] ;  /* 0x00011000ff0487ac */ /* 0x000ea20008000800 */
[----:B-1---5:R3:W5:Y:S02]  /*6740*/  @P3 LDG.E R73, desc[UR8][R2.64] ;  /* 0x0000000802493981 */ /* 0x022764000c1e1900 */
[----:B--23--:R-:W-:Y:S02]  /*6750*/  @!P3 IMAD.U32 R73, RZ, RZ, UR4 ;  /* 0x00000004ff49be24 */ /* 0x00cfe4000f8e00ff */
.L_x_115:
[----:B------:R-:W-:Y:S05]  /*6760*/  @!P4 BRA `(.L_x_116) ;  /* 0x000000000024c947 */ /* 0x000fea0003800000 */
[----:B------:R-:W-:Y:S01]  /*6770*/  ISETP.NE.U32.AND P3, PT, R138, RZ, PT ;  /* 0x000000ff8a00720c */ /* 0x000fe20003f65070 */
[----:B------:R-:W2:Y:S03]  /*6780*/  LDCU.64 UR4, c[0x0][0x358] ;  /* 0x00006b00ff0477ac */ /* 0x000ea60008000a00 */
[----:B------:R-:W-:Y:S11]  /*6790*/  ISETP.NE.AND.EX P3, PT, R139, RZ, PT, P3 ;  /* 0x000000ff8b00720c */ /* 0x000ff60003f65330 */
[----:B------:R-:W-:Y:S02]  /*67a0*/  @!UPT UIADD3 URZ, UPT, UPT, URZ, URZ, URZ ;  /* 0x000000fffffff290 */ /* 0x000fe4000fffe0ff */
[----:B------:R-:W3:Y:S01]  /*67b0*/  @P3 LDC.64 R2, c[0x0][0x8a8] ;  /* 0x00022a00ff023b82 */ /* 0x000ee20000000a00 */
[----:B-1----:R-:W-:Y:S04]  /*67c0*/  @P3 IMAD R0, R156, UR36, RZ ;  /* 0x000000249c003c24 */ /* 0x002fe8000f8e02ff */
[----:B---3--:R-:W-:Y:S05]  /*67d0*/  @P3 IMAD.WIDE R2, R0, 0x4, R2 ;  /* 0x0000000400023825 */ /* 0x008fea00078e0202 */
[----:B--2--5:R2:W5:Y:S02]  /*67e0*/  @P3 LDG.E R70, desc[UR4][R2.64] ;  /* 0x0000000402463981 */ /* 0x024564000c1e1900 */
[----:B--2---:R-:W3:Y:S02]  /*67f0*/  @!P3 LDC R70, c[0x0][0x8a0] ;  /* 0x00022800ff46bb82 */ /* 0x004ee40000000800 */
.L_x_116:
[----:B-----5:R-:W-:Y:S01]  /*6800*/  FSETP.NEU.AND P4, PT, R73, RZ, PT ;  /* 0x000000ff4900720b */ /* 0x020fe20003f8d000 */
[----:B------:R-:W-:Y:S01]  /*6810*/  BSSY B1, `(.L_x_117) ;  /* 0x0000047000017945 */ /* 0x000fe20003800000 */
[----:B------:R-:W-:Y:S01]  /*6820*/  SEL R5, RZ, 0xffffffff, P2 ;  /* 0xffffffffff057807 */ /* 0x000fe20001000000 */
[----:B------:R-:W-:Y:S01]  /*6830*/  IMAD.MOV.U32 R186, RZ, RZ, 0x1 ;  /* 0x00000001ffba7424 */ /* 0x000fe200078e00ff */
[----:B------:R-:W-:Y:S01]  /*6840*/  LOP3.LUT P3, RZ, R158, 0xff, RZ, 0xc0, !PT ;  /* 0x000000ff9eff7812 */ /* 0x000fe2000786c0ff */
[----:B------:R-:W-:Y:S01]  /*6850*/  IMAD R71, R68, 0x80, R69 ;  /* 0x0000008044477824 */ /* 0x000fe200078e0245 */
[----:B-1----:R-:W-:Y:S02]  /*6860*/  @P1 SEL R0, RZ, 0xffffffff, P4 ;  /* 0xffffffffff001807 */ /* 0x002fe40002000000 */
[----:B------:R-:W-:Y:S02]  /*6870*/  CS2R R154, SRZ ;  /* 0x00000000009a7805 */ /* 0x000fe4000001ff00 */
[----:B------:R-:W-:Y:S02]  /*6880*/  LEA R3, R166, UR44, 0x3 ;  /* 0x0000002ca6037c11 */ /* 0x000fe4000f8e18ff */
[----:B------:R-:W-:Y:S02]  /*6890*/  CS2R R152, SRZ ;  /* 0x0000000000987805 */ /* 0x000fe4000001ff00 */
[----:B------:R-:W-:Y:S02]  /*68a0*/  @P0 SEL R0, R5, R0, !P3 ;  /* 0x0000000005000207 */ /* 0x000fe40005800000 */
[----:B------:R-:W-:Y:S02]  /*68b0*/  CS2R R150, SRZ ;  /* 0x0000000000967805 */ /* 0x000fe4000001ff00 */
[----:B------:R-:W-:Y:S02]  /*68c0*/  LEA R161, R68, UR44, 0x3 ;  /* 0x0000002c44a17c11 */ /* 0x000fe4000f8e18ff */
[----:B------:R-:W-:Y:S02]  /*68d0*/  CS2R R148, SRZ ;  /* 0x0000000000947805 */ /* 0x000fe4000001ff00 */
[----:B------:R-:W-:Y:S02]  /*68e0*/  @P1 LOP3.LUT R0, R0, 0x1, RZ, 0xc0, !PT ;  /* 0x0000000100001812 */ /* 0x000fe400078ec0ff */
[----:B------:R-:W-:Y:S02]  /*68f0*/  CS2R R146, SRZ ;  /* 0x0000000000927805 */ /* 0x000fe4000001ff00 */
[----:B------:R-:W-:Y:S02]  /*6900*/  SHF.L.U32 R4, R168, 0x1f, RZ ;  /* 0x0000001fa8047819 */ /* 0x000fe400000006ff */
[----:B------:R-:W-:Y:S02]  /*6910*/  CS2R R144, SRZ ;  /* 0x0000000000907805 */ /* 0x000fe4000001ff00 */
[----:B------:R-:W-:Y:S02]  /*6920*/  ISETP.NE.U32.OR P6, PT, R0, 0x1, !P1 ;  /* 0x000000010000780c */ /* 0x000fe40004fc5470 */
[----:B------:R-:W-:Y:S02]  /*6930*/  CS2R R142, SRZ ;  /* 0x00000000008e7805 */ /* 0x000fe4000001ff00 */
[----:B------:R-:W-:Y:S02]  /*6940*/  PLOP3.LUT P2, PT, PT, PT, UP1, 0x80, 0x8 ;  /* 0x000000000008781c */ /* 0x000fe40003f4f018 */
[----:B------:R-:W-:Y:S02]  /*6950*/  CS2R R140, SRZ ;  /* 0x00000000008c7805 */ /* 0x000fe4000001ff00 */
[----:B------:R-:W-:Y:S02]  /*6960*/  SEL R0, RZ, 0xffffffff, P4 ;  /* 0xffffffffff007807 */ /* 0x000fe40002000000 */
[----:B------:R-:W-:Y:S03]  /*6970*/  P2R R172, PR, RZ, 0x40 ;  /* 0x00000040ffac7803 */ /* 0x000fe60000000000 */
[----:B------:R-:W-:Y:S04]  /*6980*/  @P6 SHF.L.U32 R2, R165, 0x1f, RZ ;  /* 0x0000001fa5026819 */ /* 0x000fe800000006ff */
[----:B------:R-:W-:Y:S01]  /*6990*/  @P2 SEL R0, R5, R0, !P3 ;  /* 0x0000000005002207 */ /* 0x000fe20005800000 */
[----:B------:R-:W1:Y:S03]  /*69a0*/  @P6 SYNCS.PHASECHK.TRANS64.TRYWAIT P1, [R3+URZ+0x100], R2 ;  /* 0x00010002030065a7 */ /* 0x000e6600080211ff */
[----:B------:R-:W-:Y:S04]  /*69b0*/  LOP3.LUT R0, R0, 0x1, RZ, 0xc0, !PT ;  /* 0x0000000100007812 */ /* 0x000fe800078ec0ff */
[----:B------:R-:W-:Y:S04]  /*69c0*/  ISETP.NE.U32.AND P5, PT, R0, 0x1, PT ;  /* 0x000000010000780c */ /* 0x000fe80003fa5070 */
[----:B------:R-:W-:Y:S01]  /*69d0*/  P2R R187, PR, RZ, 0x20 ;  /* 0x00000020ffbb7803 */ /* 0x000fe20000000000 */
[----:B------:R2:W4:Y:S01]  /*69e0*/  SYNCS.PHASECHK.TRANS64.TRYWAIT P0, [R161+URZ+0x150], R4 ;  /* 0x00015004a10075a7 */ /* 0x00052200080011ff */
[----:B-1----:R-:W-:Y:S01]  /*69f0*/  @P6 SEL R186, RZ, 0x1, !P1 ;  /* 0x00000001ffba6807 */ /* 0x002fe20004800000 */
[----:B--2---:R-:W-:Y:S06]  /*6a00*/  @!P6 BRA `(.L_x_118) ;  /* 0x00000000009ce947 */ /* 0x004fec0003800000 */
[----:B------:R-:W-:Y:S01]  /*6a10*/  @P5 IMAD R7, R166, 0x2000, R171 ;  /* 0x00002000a6075824 */ /* 0x000fe200078e02ab */
[----:B------:R-:W1:Y:S01]  /*6a20*/  S2R R0, SR_CgaCtaId ;  /* 0x0000000000007919 */ /* 0x000e620000008800 */
[----:B------:R-:W-:Y:S01]  /*6a30*/  ISETP.NE.AND P1, PT, R186, RZ, PT ;  /* 0x000000ffba00720c */ /* 0x000fe20003f25270 */
[----:B------:R-:W-:Y:S01]  /*6a40*/  BSSY B0, `(.L_x_119) ;  /* 0x0000010000007945 */ /* 0x000fe20003800000 */
[--C-:B------:R-:W-:Y:S01]  /*6a50*/  @P5 IMAD R8, R176, -0x10, R7.reuse ;  /* 0xfffffff0b0085824 */ /* 0x100fe200078e0207 */
[----:B------:R-:W-:Y:S01]  /*6a60*/  CS2R R142, SRZ ;  /* 0x00000000008e7805 */ /* 0x000fe2000001ff00 */
[----:B------:R-:W-:Y:S01]  /*6a70*/  @P5 IMAD R6, R170, -0x10, R7 ;  /* 0xfffffff0aa065824 */ /* 0x000fe200078e0207 */
[----:B------:R-:W-:Y:S01]  /*6a80*/  CS2R R140, SRZ ;  /* 0x00000000008c7805 */ /* 0x000fe2000001ff00 */
[----:B------:R-:W-:Y:S01]  /*6a90*/  @P5 IMAD R5, R169, 0x10, R8 ;  /* 0x00000010a9055824 */ /* 0x000fe200078e0208 */
[----:B------:R-:W-:Y:S02]  /*6aa0*/  CS2R R150, SRZ ;  /* 0x0000000000967805 */ /* 0x000fe4000001ff00 */
[----:B------:R-:W-:Y:S02]  /*6ab0*/  CS2R R148, SRZ ;  /* 0x0000000000947805 */ /* 0x000fe4000001ff00 */
[----:B------:R-:W-:Y:S02]  /*6ac0*/  CS2R R146, SRZ ;  /* 0x0000000000927805 */ /* 0x000fe4000001ff00 */
[----:B------:R-:W-:Y:S02]  /*6ad0*/  CS2R R144, SRZ ;  /* 0x0000000000907805 */ /* 0x000fe4000001ff00 */
[----:B------:R-:W-:Y:S02]  /*6ae0*/  CS2R R154, SRZ ;  /* 0x00000000009a7805 */ /* 0x000fe4000001ff00 */
[----:B------:R-:W-:Y:S01]  /*6af0*/  CS2R R152, SRZ ;  /* 0x0000000000987805 */ /* 0x000fe2000001ff00 */
[----:B------:R-:W-:Y:S06]  /*6b00*/  @P1 BRA `(.L_x_120) ;  /* 0x00000000000c1947 */ /* 0x000fec0003800000 */
[----:B------:R-:W-:Y:S04]  /*6b10*/  SHF.L.U32 R2, R165, 0x1f, RZ ;  /* 0x0000001fa5027819 */ /* 0x000fe800000006ff */
[----:B------:R-:W2:Y:S02]  /*6b20*/  SYNCS.PHASECHK.TRANS64.TRYWAIT P1, [R3+URZ+0x100], R2 ;  /* 0x00010002030075a7 */ /* 0x000ea400080211ff */
[----:B--2---:R-:W-:Y:S05]  /*6b30*/  @!P1 BRA `(.L_x_121) ;  /* 0x0000003800909947 */ /* 0x004fea0003800000 */
.L_x_120:
[----:B------:R-:W-:Y:S05]  /*6b40*/  BSYNC B0 ;  /* 0x0000000000007941 */ /* 0x000fea0003800000 */
.L_x_119:
[----:B------:R-:W-:Y:S01]  /*6b50*/  ISETP.NE.AND P1, PT, R187, RZ, PT ;  /* 0x000000ffbb00720c */ /* 0x000fe20003f25270 */
[----:B--2---:R-:W-:Y:S02]  /*6b60*/  VIADD R3, R3, 0x110 ;  /* 0x0000011003037836 */ /* 0x004fe40000000000 */
[----:B------:R-:W-:Y:S03]  /*6b70*/  VIADD R166, R166, 0x1 ;  /* 0x00000001a6a67836 */ /* 0x000fe60000000000 */
[----:B-1----:R-:W-:Y:S07]  /*6b80*/  PRMT R0, R0, 0x654, R3 ;  /* 0x0000065400007816 */ /* 0x002fee0000000003 */
[----:B------:R1:W2:Y:S04]  /*6b90*/  @P1 LDS.128 R140, [R7] ;  /* 0x00000000078c1984 */ /* 0x0002a80000000c00 */
[----:B------:R1:W1:Y:S04]  /*6ba0*/  @P1 LDS.128 R148, [R6+0x20] ;  /* 0x0000200006941984 */ /* 0x0002680000000c00 */
[----:B------:R1:W1:Y:S04]  /*6bb0*/  @P1 LDS.128 R144, [R8+0x10] ;  /* 0x0000100008901984 */ /* 0x0002680000000c00 */
[----:B------:R1:W1:Y:S01]  /*6bc0*/  @P1 LDS.128 R152, [R5+0x10] ;  /* 0x0000100005981984 */ /* 0x0002620000000c00 */
[C---:B------:R-:W-:Y:S01]  /*6bd0*/  ISETP.NE.AND P1, PT, R166.reuse, 0x2, PT ;  /* 0x00000002a600780c */ /* 0x040fe20003f25270 */
[----:B------:R-:W-:Y:S01]  /*6be0*/  @!PT LDS RZ, [RZ] ;  /* 0x00000000fffff984 */ /* 0x000fe20000000800 */
[----:B------:R-:W-:Y:S01]  /*6bf0*/  @!PT LDS RZ, [RZ] ;  /* 0x00000000fffff984 */ /* 0x000fe20000000800 */
[----:B------:R-:W-:Y:S01]  /*6c00*/  @!PT LDS RZ, [RZ] ;  /* 0x00000000fffff984 */ /* 0x000fe20000000800 */
[----:B------:R-:W-:Y:S01]  /*6c10*/  @!PT LDS RZ, [RZ] ;  /* 0x00000000fffff984 */ /* 0x000fe20000000800 */
[----:B------:R5:W-:Y:S06]  /*6c20*/  MEMBAR.ALL.CTA ;  /* 0x0000000000007992 */ /* 0x000bec0000008000 */
[----:B-----5:R-:W5:Y:S01]  /*6c30*/  FENCE.VIEW.ASYNC.S ;  /* 0x00000000000073c6 */ /* 0x020f620000000000 */
[----:B------:R-:W-:Y:S01]  /*6c40*/  SEL R166, R166, RZ, P1 ;  /* 0x000000ffa6a67207 */ /* 0x000fe20000800000 */
[----:B-----5:R5:W-:Y:S02]  /*6c50*/  SYNCS.ARRIVE.TRANS64.RED.A1T0 RZ, [R0+URZ], RZ ;  /* 0x000000ff00ff79a7 */ /* 0x020be400081004ff */
[----:B-----5:R-:W-:Y:S04]  /*6c60*/  SEL R0, RZ, 0x1, P1 ;  /* 0x00000001ff007807 */ /* 0x020fe80000800000 */
[----:B--2---:R-:W-:Y:S02]  /*6c70*/  LOP3.LUT R165, R165, R0, RZ, 0x3c, !PT ;  /* 0x00000000a5a57212 */ /* 0x004fe400078e3cff */
.L_x_118:
[----:B------:R-:W-:Y:S05]  /*6c80*/  BSYNC B1 ;  /* 0x0000000000017941 */ /* 0x000fea0003800000 */
.L_x_117:
[----:B------:R-:W-:Y:S04]  /*6c90*/  SHF.R.U32.HI R0, RZ, 0x15, R71 ;  /* 0x00000015ff007819 */ /* 0x000fe80000011647 */
[----:B------:R-:W-:Y:S01]  /*6ca0*/  LOP3.LUT P1, RZ, R0, 0x3, R159, 0x48, !PT ;  /* 0x0000000300ff7812 */ /* 0x000fe2000782489f */
[----:B------:R-:W-:Y:S01]  /*6cb0*/  @!UPT UIADD3 URZ, UPT, UPT, URZ, URZ, URZ ;  /* 0x000000fffffff290 */ /* 0x000fe2000fffe0ff */
[----:B----4-:R-:W-:Y:S11]  /*6cc0*/  @P0 BRA `(.L_x_122) ;  /* 0x0000000000080947 */ /* 0x010ff60003800000 */
[----:B------:R-:W2:Y:S02]  /*6cd0*/  SYNCS.PHASECHK.TRANS64.TRYWAIT P0, [R161+URZ+0x150], R4 ;  /* 0x00015004a10075a7 */ /* 0x000ea400080011ff */
[----:B--2---:R-:W-:Y:S05]  /*6ce0*/  @!P0 BRA `(.L_x_123) ;  /* 0x0000003800388947 */ /* 0x004fea0003800000 */
.L_x_122:
[----:B------:R-:W-:Y:S04]  /*6cf0*/  BSSY.RECONVERGENT B6, `(.L_x_124) ;  /* 0x0000012000067945 */ /* 0x000fe80003800200 */
[----:B------:R-:W-:Y:S05]  /*6d00*/  @!P1 BRA `(.L_x_125) ;  /* 0x0000000000409947 */ /* 0x000fea0003800000 */
[----:B------:R-:W4:Y:S01]  /*6d10*/  LDCU.64 UR8, c[0x4][0x70] ;  /* 0x01000e00ff0877ac */ /* 0x000f220008000a00 */
[----:B------:R-:W-:Y:S01]  /*6d20*/  MOV R3, 0x0 ;  /* 0x0000000000037802 */ /* 0x000fe20000000f00 */
[----:B------:R-:W-:Y:S02]  /*6d30*/  HFMA2 R12, -RZ, RZ, 0, 5.9604644775390625e-08 ;  /* 0x00000001ff0c7431 */ /* 0x000fe400000001ff */
[----:B-1----:R-:W-:Y:S02]  /*6d40*/  IMAD.MOV.U32 R8, RZ, RZ, 0x192 ;  /* 0x00000192ff087424 */ /* 0x002fe400078e00ff */
[----:B------:R-:W-:Y:S01]  /*6d50*/  IMAD.MOV.U32 R13, RZ, RZ, RZ ;  /* 0x000000ffff0d7224 */ /* 0x000fe200078e00ff */
[----:B------:R-:W1:Y:S01]  /*6d60*/  LDCU.64 UR6, c[0x4][0x78] ;  /* 0x01000f00ff0677ac */ /* 0x000e620008000a00 */
[----:B------:R-:W3:Y:S01]  /*6d70*/  LDC.64 R2, c[0x4][R3] ;  /* 0x0100000003027b82 */ /* 0x000ee20000000a00 */
[----:B------:R-:W5:Y:S01]  /*6d80*/  LDCU.64 UR4, c[0x4][0x10] ;  /* 0x01000200ff0477ac */ /* 0x000f620008000a00 */
[----:B----4-:R-:W-:Y:S01]  /*6d90*/  MOV R5, UR9 ;  /* 0x0000000900057c02 */ /* 0x010fe20008000f00 */
[----:B--2---:R-:W-:Y:S01]  /*6da0*/  IMAD.U32 R4, RZ, RZ, UR8 ;  /* 0x00000008ff047e24 */ /* 0x004fe2000f8e00ff */
[----:B-1----:R-:W-:Y:S01]  /*6db0*/  MOV R7, UR7 ;  /* 0x0000000700077c02 */ /* 0x002fe20008000f00 */
[----:B------:R-:W-:Y:S01]  /*6dc0*/  IMAD.U32 R6, RZ, RZ, UR6 ;  /* 0x00000006ff067e24 */ /* 0x000fe2000f8e00ff */
[----:B-----5:R-:W-:Y:S01]  /*6dd0*/  MOV R11, UR5 ;  /* 0x00000005000b7c02 */ /* 0x020fe20008000f00 */
[----:B------:R-:W-:Y:S02]  /*6de0*/  IMAD.U32 R10, RZ, RZ, UR4 ;  /* 0x00000004ff0a7e24 */ /* 0x000fe4000f8e00ff */
[----:B------:R-:W-:Y:S07]  /*6df0*/  LEPC R20, `(.L_x_125) ;  /* 0x000000001014794e */ /* 0x000fee0000000000 */
[----:B---3--:R-:W-:Y:S05]  /*6e00*/  CALL.ABS.NOINC R2 ;  /* 0x0000000002007343 */ /* 0x008fea0003c00000 */
.L_x_125:
[----:B------:R-:W-:Y:S05]  /*6e10*/  BSYNC.RECONVERGENT B6 ;  /* 0x0000000000067941 */ /* 0x000fea0003800200 */
.L_x_124:
[-C--:B------:R-:W-:Y:S01]  /*6e20*/  F2FP.F16.E5M2.UNPACK_B R74, R140.reuse ;  /* 0x0000008cff4a723e */ /* 0x080fe200020004ff */
[----:B------:R-:W-:Y:S05]  /*6e30*/  WARPSYNC.ALL ;  /* 0x0000000000007948 */ /* 0x000fea0003800000 */
[----:B------:R-:W-:Y:S01]  /*6e40*/  R2UR UR4, R71 ;  /* 0x00000000470472ca */ /* 0x000fe200000e0000 */
[--C-:B------:R-:W-:Y:S01]  /*6e50*/  HADD2.F32 R72, -RZ, R74.reuse.H0_H0 ;  /* 0x2000004aff487230 */ /* 0x100fe20000004100 */
[----:B------:R-:W-:Y:S01]  /*6e60*/  F2FP.F16.E5M2.UNPACK_B R76, R140.H1 ;  /* 0x0000008cff4c723e */ /* 0x000fe200030004ff */
[----:B------:R-:W-:Y:S01]  /*6e70*/  HADD2.F32 R75, -RZ, R74.H1_H1 ;  /* 0x3000004aff4b7230 */ /* 0x000fe20000004100 */
[-C--:B------:R-:W-:Y:S01]  /*6e80*/  F2FP.F16.E5M2.UNPACK_B R78, R141.reuse ;  /* 0x0000008dff4e723e */ /* 0x080fe200020004ff */
[----:B------:R-:W-:Y:S01]  /*6e90*/  BSSY.RECONVERGENT B0, `(.L_x_126) ;  /* 0x000011d000007945 */ /* 0x000fe20003800200 */
[----:B------:R-:W-:Y:S01]  /*6ea0*/  F2FP.F16.E5M2.UNPACK_B R80, R141.H1 ;  /* 0x0000008dff50723e */ /* 0x000fe200030004ff */
[----:B------:R-:W-:Y:S01]  /*6eb0*/  HADD2.F32 R74, -RZ, R76.H0_H0 ;  /* 0x2000004cff4a7230 */ /* 0x000fe20000004100 */
[-C--:B------:R-:W-:Y:S01]  /*6ec0*/  F2FP.F16.E5M2.UNPACK_B R82, R142.reuse ;  /* 0x0000008eff52723e */ /* 0x080fe200020004ff */
[--C-:B------:R-:W-:Y:S01]  /*6ed0*/  HADD2.F32 R77, -RZ, R78.reuse.H0_H0 ;  /* 0x2000004eff4d7230 */ /* 0x100fe20000004100 */
[----:B------:R-:W-:Y:S01]  /*6ee0*/  F2FP.F16.E5M2.UNPACK_B R84, R142.H1 ;  /* 0x0000008eff54723e */ /* 0x000fe200030004ff */
[----:B------:R-:W-:Y:S01]  /*6ef0*/  HADD2.F32 R78, -RZ, R78.H1_H1 ;  /* 0x3000004eff4e7230 */ /* 0x000fe20000004100 */
[-C--:B------:R-:W-:Y:S01]  /*6f00*/  F2FP.F16.E5M2.UNPACK_B R86, R143.reuse ;  /* 0x0000008fff56723e */ /* 0x080fe200020004ff */
[----:B-12---:R-:W3:Y:S01]  /*6f10*/  LDTM.x64 R4, tmem[UR4] ;  /* 0x00000004000479ee */ /* 0x006ee20008340000 */
[----:B------:R-:W-:Y:S01]  /*6f20*/  F2FP.F16.E5M2.UNPACK_B R88, R143.H1 ;  /* 0x0000008fff58723e */ /* 0x000fe200030004ff */
[----:B------:R-:W-:Y:S01]  /*6f30*/  HADD2.F32 R76, -RZ, R76.H1_H1 ;  /* 0x3000004cff4c7230 */ /* 0x000fe20000004100 */
[-C--:B------:R-:W-:Y:S01]  /*6f40*/  F2FP.F16.E5M2.UNPACK_B R90, R144.reuse ;  /* 0x00000090ff5a723e */ /* 0x080fe200020004ff */
[----:B------:R-:W-:Y:S01]  /*6f50*/  HADD2.F32 R79, -RZ, R80.H0_H0 ;  /* 0x20000050ff4f7230 */ /* 0x000fe20000004100 */
[----:B------:R-:W-:Y:S01]  /*6f60*/  F2FP.F16.E5M2.UNPACK_B R92, R144.H1 ;  /* 0x00000090ff5c723e */ /* 0x000fe200030004ff */
[--C-:B------:R-:W-:Y:S01]  /*6f70*/  HADD2.F32 R81, -RZ, R82.reuse.H0_H0 ;  /* 0x20000052ff517230 */ /* 0x100fe20000004100 */
[----:B------:R-:W-:Y:S01]  /*6f80*/  ISETP.NE.AND P6, PT, R172, RZ, PT ;  /* 0x000000ffac00720c */ /* 0x000fe20003fc5270 */
[----:B------:R-:W-:Y:S01]  /*6f90*/  HADD2.F32 R82, -RZ, R82.H1_H1 ;  /* 0x30000052ff527230 */ /* 0x000fe20000004100 */
[----:B------:R-:W-:Y:S01]  /*6fa0*/  SHF.L.U32 R196, R164, 0x4, RZ ;  /* 0x00000004a4c47819 */ /* 0x000fe200000006ff */
[--C-:B------:R-:W-:Y:S01]  /*6fb0*/  HADD2.F32 R85, -RZ, R86.reuse.H0_H0 ;  /* 0x20000056ff557230 */ /* 0x100fe20000004100 */
[----:B------:R-:W-:Y:S01]  /*6fc0*/  SHF.L.U32 R200, R163, 0x4, RZ ;  /* 0x00000004a3c87819 */ /* 0x000fe200000006ff */
[----:B------:R-:W-:Y:S01]  /*6fd0*/  HADD2.F32 R86, -RZ, R86.H1_H1 ;  /* 0x30000056ff567230 */ /* 0x000fe20000004100 */
[C---:B------:R-:W-:Y:S01]  /*6fe0*/  IADD3 R179, PT, PT, R171.reuse, R196, RZ ;  /* 0x000000c4abb37210 */ /* 0x040fe20007ffe0ff */
[--C-:B------:R-:W-:Y:S01]  /*6ff0*/  HADD2.F32 R89, -RZ, R90.reuse.H0_H0 ;  /* 0x2000005aff597230 */ /* 0x100fe20000004100 */
[----:B------:R-:W-:Y:S01]  /*7000*/  IADD3 R185, PT, PT, R171, R200, RZ ;  /* 0x000000c8abb97210 */ /* 0x000fe20007ffe0ff */
[----:B------:R-:W-:Y:S01]  /*7010*/  HADD2.F32 R90, -RZ, R90.H1_H1 ;  /* 0x3000005aff5a7230 */ /* 0x000fe20000004100 */
[----:B------:R-:W-:Y:S01]  /*7020*/  SHF.L.U32 R198, R169, 0x4, RZ ;  /* 0x00000004a9c67819 */ /* 0x000fe200000006ff */
[----:B------:R-:W-:Y:S01]  /*7030*/  HADD2.F32 R80, -RZ, R80.H1_H1 ;  /* 0x30000050ff507230 */ /* 0x000fe20000004100 */
[----:B------:R-:W-:Y:S01]  /*7040*/  F2FP.F16.E5M2.UNPACK_B R94, R145 ;  /* 0x00000091ff5e723e */ /* 0x000fe200020004ff */
[--C-:B------:R-:W-:Y:S01]  /*7050*/  HADD2.F32 R83, -RZ, R84.reuse.H0_H0 ;  /* 0x20000054ff537230 */ /* 0x100fe20000004100 */
[----:B------:R-:W-:Y:S01]  /*7060*/  IADD3 R184, PT, PT, R198, R179, RZ ;  /* 0x000000b3c6b87210 */ /* 0x000fe20007ffe0ff */
[----:B------:R-:W-:Y:S01]  /*7070*/  HADD2.F32 R84, -RZ, R84.H1_H1 ;  /* 0x30000054ff547230 */ /* 0x000fe20000004100 */
[----:B------:R-:W-:Y:S01]  /*7080*/  F2FP.F16.E5M2.UNPACK_B R98, R146 ;  /* 0x00000092ff62723e */ /* 0x000fe200020004ff */
[C---:B---3--:R-:W-:Y:S01]  /*7090*/  FMUL R0, R70.reuse, R4 ;  /* 0x0000000446007220 */ /* 0x048fe20000400000 */
[C---:B------:R-:W-:Y:S01]  /*70a0*/  FMUL R2, R70.reuse, R5 ;  /* 0x0000000546027220 */ /* 0x040fe20000400000 */
[C---:B------:R-:W-:Y:S01]  /*70b0*/  FMUL R4, R70.reuse, R8 ;  /* 0x0000000846047220 */ /* 0x040fe20000400000 */
[C---:B------:R-:W-:Y:S01]  /*70c0*/  FMUL R5, R70.reuse, R9 ;  /* 0x0000000946057220 */ /* 0x040fe20000400000 */
[C---:B------:R-:W-:Y:S01]  /*70d0*/  FFMA R0, R73.reuse, R72, R0 ;  /* 0x0000004849007223 */ /* 0x040fe20000000000 */
[C---:B------:R-:W-:Y:S01]  /*70e0*/  FFMA R2, R73.reuse, R75, R2 ;  /* 0x0000004b49027223 */ /* 0x040fe20000000002 */
[C---:B------:R-:W-:Y:S01]  /*70f0*/  FMUL R8, R70.reuse, R12 ;  /* 0x0000000c46087220 */ /* 0x040fe20000400000 */
[C---:B------:R-:W-:Y:S01]  /*7100*/  FMUL R9, R70.reuse, R13 ;  /* 0x0000000d46097220 */ /* 0x040fe20000400000 */
[C---:B------:R-:W-:Y:S01]  /*7110*/  FMUL R12, R70.reuse, R16 ;  /* 0x00000010460c7220 */ /* 0x040fe20000400000 */
[C---:B------:R-:W-:Y:S01]  /*7120*/  FMUL R13, R70.reuse, R17 ;  /* 0x00000011460d7220 */ /* 0x040fe20000400000 */
[C---:B------:R-:W-:Y:S01]  /*7130*/  FMUL R16, R70.reuse, R20 ;  /* 0x0000001446107220 */ /* 0x040fe20000400000 */
[C---:B------:R-:W-:Y:S01]  /*7140*/  FMUL R17, R70.reuse, R21 ;  /* 0x0000001546117220 */ /* 0x040fe20000400000 */
[--C-:B------:R-:W-:Y:S02]  /*7150*/  HADD2.F32 R93, -RZ, R94.reuse.H0_H0 ;  /* 0x2000005eff5d7230 */ /* 0x100fe40000004100 */
[C---:B------:R-:W-:Y:S01]  /*7160*/  FMUL R20, R70.reuse, R24 ;  /* 0x0000001846147220 */ /* 0x040fe20000400000 */
[----:B------:R-:W-:Y:S02]  /*7170*/  HADD2.F32 R94, -RZ, R94.H1_H1 ;  /* 0x3000005eff5e7230 */ /* 0x000fe40000004100 */
[C---:B------:R-:W-:Y:S01]  /*7180*/  FMUL R21, R70.reuse, R25 ;  /* 0x0000001946157220 */ /* 0x040fe20000400000 */
[--C-:B------:R-:W-:Y:S02]  /*7190*/  HADD2.F32 R97, -RZ, R98.reuse.H0_H0 ;  /* 0x20000062ff617230 */ /* 0x100fe40000004100 */
[C---:B------:R-:W-:Y:S01]  /*71a0*/  FMUL R24, R70.reuse, R28 ;  /* 0x0000001c46187220 */ /* 0x040fe20000400000 */
[----:B------:R-:W-:Y:S02]  /*71b0*/  HADD2.F32 R98, -RZ, R98.H1_H1 ;  /* 0x30000062ff627230 */ /* 0x000fe40000004100 */
[C---:B------:R-:W-:Y:S01]  /*71c0*/  FMUL R25, R70.reuse, R29 ;  /* 0x0000001d46197220 */ /* 0x040fe20000400000 */
[C---:B------:R-:W-:Y:S01]  /*71d0*/  FMUL R28, R70.reuse, R32 ;  /* 0x00000020461c7220 */ /* 0x040fe20000400000 */
[C---:B------:R-:W-:Y:S01]  /*71e0*/  FMUL R29, R70.reuse, R33 ;  /* 0x00000021461d7220 */ /* 0x040fe20000400000 */
[C---:B------:R-:W-:Y:S01]  /*71f0*/  FMUL R32, R70.reuse, R36 ;  /* 0x0000002446207220 */ /* 0x040fe20000400000 */
[----:B------:R-:W-:Y:S01]  /*7200*/  F2FP.F16.E5M2.UNPACK_B R96, R145.H1 ;  /* 0x00000091ff60723e */ /* 0x000fe200030004ff */
[C---:B------:R-:W-:Y:S01]  /*7210*/  FMUL R33, R70.reuse, R37 ;  /* 0x0000002546217220 */ /* 0x040fe20000400000 */
[C---:B------:R-:W-:Y:S01]  /*7220*/  FMUL R36, R70.reuse, R40 ;  /* 0x0000002846247220 */ /* 0x040fe20000400000 */
[----:B------:R-:W-:Y:S01]  /*7230*/  F2FP.F16.E5M2.UNPACK_B R100, R146.H1 ;  /* 0x00000092ff64723e */ /* 0x000fe200030004ff */
[C---:B------:R-:W-:Y:S01]  /*7240*/  FMUL R37, R70.reuse, R41 ;  /* 0x0000002946257220 */ /* 0x040fe20000400000 */
[C---:B------:R-:W-:Y:S01]  /*7250*/  FMUL R40, R70.reuse, R44 ;  /* 0x0000002c46287220 */ /* 0x040fe20000400000 */
[----:B------:R-:W-:Y:S01]  /*7260*/  F2FP.F16.E5M2.UNPACK_B R102, R147 ;  /* 0x00000093ff66723e */ /* 0x000fe200020004ff */
[C---:B------:R-:W-:Y:S01]  /*7270*/  FMUL R41, R70.reuse, R45 ;  /* 0x0000002d46297220 */ /* 0x040fe20000400000 */
[C---:B------:R-:W-:Y:S01]  /*7280*/  FMUL R44, R70.reuse, R48 ;  /* 0x00000030462c7220 */ /* 0x040fe20000400000 */
[----:B------:R-:W-:Y:S01]  /*7290*/  F2FP.F16.E5M2.UNPACK_B R104, R147.H1 ;  /* 0x00000093ff68723e */ /* 0x000fe200030004ff */
[C---:B------:R-:W-:Y:S01]  /*72a0*/  FMUL R45, R70.reuse, R49 ;  /* 0x00000031462d7220 */ /* 0x040fe20000400000 */
[--C-:B------:R-:W-:Y:S02]  /*72b0*/  HADD2.F32 R101, -RZ, R102.reuse.H0_H0 ;  /* 0x20000066ff657230 */ /* 0x100fe40000004100 */
[C---:B------:R-:W-:Y:S01]  /*72c0*/  FMUL R48, R70.reuse, R52 ;  /* 0x0000003446307220 */ /* 0x040fe20000400000 */
[----:B------:R-:W-:Y:S01]  /*72d0*/  F2FP.F16.E5M2.UNPACK_B R106, R148 ;  /* 0x00000094ff6a723e */ /* 0x000fe200020004ff */
[----:B------:R-:W-:Y:S02]  /*72e0*/  HADD2.F32 R102, -RZ, R102.H1_H1 ;  /* 0x30000066ff667230 */ /* 0x000fe40000004100 */
[C---:B------:R-:W-:Y:S01]  /*72f0*/  FMUL R49, R70.reuse, R53 ;  /* 0x0000003546317220 */ /* 0x040fe20000400000 */
[C---:B------:R-:W-:Y:S01]  /*7300*/  FMUL R52, R70.reuse, R56 ;  /* 0x0000003846347220 */ /* 0x040fe20000400000 */
[----:B------:R-:W-:Y:S01]  /*7310*/  F2FP.F16.E5M2.UNPACK_B R108, R148.H1 ;  /* 0x00000094ff6c723e */ /* 0x000fe200030004ff */
[--C-:B------:R-:W-:Y:S02]  /*7320*/  HADD2.F32 R105, -RZ, R106.reuse.H0_H0 ;  /* 0x2000006aff697230 */ /* 0x100fe40000004100 */
[C---:B------:R-:W-:Y:S01]  /*7330*/  FMUL R53, R70.reuse, R57 ;  /* 0x0000003946357220 */ /* 0x040fe20000400000 */
[----:B------:R-:W-:Y:S02]  /*7340*/  HADD2.F32 R106, -RZ, R106.H1_H1 ;  /* 0x3000006aff6a7230 */ /* 0x000fe40000004100 */
        /* <DEDUP_REMOVED lines=11> */
[C---:B------:R-:W-:Y:S01]  /*7400*/  FFMA R3, R73.reuse, R74, R3 ;  /* 0x0000004a49037223 */ /* 0x040fe20000000003 */
[----:B------:R-:W-:Y:S01]  /*7410*/  F2FP.F16.E5M2.UNPACK_B R116, R150.H1 ;  /* 0x00000096ff74723e */ /* 0x000fe200030004ff */
[--C-:B------:R-:W-:Y:S02]  /*7420*/  HADD2.F32 R113, -RZ, R114.reuse.H0_H0 ;  /* 0x20000072ff717230 */ /* 0x100fe40000004100 */
[C---:B------:R-:W-:Y:S01]  /*7430*/  FFMA R7, R73.reuse, R76, R7 ;  /* 0x0000004c49077223 */ /* 0x040fe20000000007 */
[C---:B------:R-:W-:Y:S01]  /*7440*/  FFMA R4, R73.reuse, R77, R4 ;  /* 0x0000004d49047223 */ /* 0x040fe20000000004 */
[----:B------:R-:W-:Y:S01]  /*7450*/  F2FP.F16.E5M2.UNPACK_B R118, R151 ;  /* 0x00000097ff76723e */ /* 0x000fe200020004ff */
[----:B------:R-:W-:Y:S01]  /*7460*/  FFMA R5, R73, R78, R5 ;  /* 0x0000004e49057223 */ /* 0x000fe20000000005 */
[----:B------:R-:W-:Y:S01]  /*7470*/  HADD2.F32 R114, -RZ, R114.H1_H1 ;  /* 0x30000072ff727230 */ /* 0x000fe20000004100 */
[----:B------:R-:W-:Y:S01]  /*7480*/  F2FP.SATFINITE.E5M2.F32.PACK_AB_MERGE_C R173, R7, R3, RZ ;  /* 0x0000000307ad723e */ /* 0x000fe200048060ff */
[C---:B------:R-:W-:Y:S01]  /*7490*/  FMUL R6, R70.reuse, R10 ;  /* 0x0000000a46067220 */ /* 0x040fe20000400000 */
[--C-:B------:R-:W-:Y:S02]  /*74a0*/  HADD2.F32 R117, -RZ, R118.reuse.H0_H0 ;  /* 0x20000076ff757230 */ /* 0x100fe40000004100 */
[----:B------:R-:W-:Y:S01]  /*74b0*/  FMUL R11, R70, R11 ;  /* 0x0000000b460b7220 */ /* 0x000fe20000400000 */
[----:B------:R-:W-:Y:S01]  /*74c0*/  F2FP.SATFINITE.E5M2.F32.PACK_AB_MERGE_C R172, R2, R0, R173 ;  /* 0x0000000002ac723e */ /* 0x000fe200048060ad */
[C---:B------:R-:W-:Y:S01]  /*74d0*/  FFMA R6, R73.reuse, R79, R6 ;  /* 0x0000004f49067223 */ /* 0x040fe20000000006 */
[----:B------:R-:W-:Y:S02]  /*74e0*/  HADD2.F32 R118, -RZ, R118.H1_H1 ;  /* 0x30000076ff767230 */ /* 0x000fe40000004100 */
[C---:B------:R-:W-:Y:S01]  /*74f0*/  FFMA R11, R73.reuse, R80, R11 ;  /* 0x00000050490b7223 */ /* 0x040fe2000000000b */
[C---:B------:R-:W-:Y:S01]  /*7500*/  FFMA R8, R73.reuse, R81, R8 ;  /* 0x0000005149087223 */ /* 0x040fe20000000008 */
[----:B------:R-:W-:Y:S01]  /*7510*/  F2FP.F16.E5M2.UNPACK_B R120, R151.H1 ;  /* 0x00000097ff78723e */ /* 0x000fe200030004ff */
[----:B------:R-:W-:Y:S01]  /*7520*/  FFMA R9, R73, R82, R9 ;  /* 0x0000005249097223 */ /* 0x000fe20000000009 */
[C---:B------:R-:W-:Y:S01]  /*7530*/  FMUL R10, R70.reuse, R14 ;  /* 0x0000000e460a7220 */ /* 0x040fe20000400000 */
[----:B------:R-:W-:Y:S01]  /*7540*/  F2FP.F16.E5M2.UNPACK_B R122, R152 ;  /* 0x00000098ff7a723e */ /* 0x000fe200020004ff */
[C---:B------:R-:W-:Y:S01]  /*7550*/  FMUL R15, R70.reuse, R15 ;  /* 0x0000000f460f7220 */ /* 0x040fe20000400000 */
[----:B------:R-:W-:Y:S01]  /*7560*/  HADD2.F32 R87, -RZ, R88.H0_H0 ;  /* 0x20000058ff577230 */ /* 0x000fe20000004100 */
[----:B------:R-:W-:Y:S01]  /*7570*/  F2FP.SATFINITE.E5M2.F32.PACK_AB_MERGE_C R174, R11, R6, RZ ;  /* 0x000000060bae723e */ /* 0x000fe200048060ff */
[C---:B------:R-:W-:Y:S01]  /*7580*/  FFMA R10, R73.reuse, R83, R10 ;  /* 0x00000053490a7223 */ /* 0x040fe2000000000a */
[C---:B------:R-:W-:Y:S01]  /*7590*/  FFMA R15, R73.reuse, R84, R15 ;  /* 0x00000054490f7223 */ /* 0x040fe2000000000f */
[C---:B------:R-:W-:Y:S01]  /*75a0*/  FFMA R12, R73.reuse, R85, R12 ;  /* 0x00000055490c7223 */ /* 0x040fe2000000000c */
[----:B------:R-:W-:Y:S01]  /*75b0*/  F2FP.F16.E5M2.UNPACK_B R124, R152.H1 ;  /* 0x00000098ff7c723e */ /* 0x000fe200030004ff */
[----:B------:R-:W-:Y:S01]  /*75c0*/  FFMA R13, R73, R86, R13 ;  /* 0x00000056490d7223 */ /* 0x000fe2000000000d */
[----:B------:R-:W-:Y:S01]  /*75d0*/  F2FP.SATFINITE.E5M2.F32.PACK_AB_MERGE_C R173, R5, R4, R174 ;  /* 0x0000000405ad723e */ /* 0x000fe200048060ae */
[--C-:B------:R-:W-:Y:S01]  /*75e0*/  HADD2.F32 R121, -RZ, R122.reuse.H0_H0 ;  /* 0x2000007aff797230 */ /* 0x100fe20000004100 */
[----:B------:R-:W-:Y:S01]  /*75f0*/  F2FP.SATFINITE.E5M2.F32.PACK_AB_MERGE_C R174, R15, R10, RZ ;  /* 0x0000000a0fae723e */ /* 0x000fe200048060ff */
[----:B------:R-:W-:Y:S02]  /*7600*/  HADD2.F32 R122, -RZ, R122.H1_H1 ;  /* 0x3000007aff7a7230 */ /* 0x000fe40000004100 */
[C---:B------:R-:W-:Y:S01]  /*7610*/  FMUL R14, R70.reuse, R18 ;  /* 0x00000012460e7220 */ /* 0x040fe20000400000 */
[----:B------:R-:W-:Y:S01]  /*7620*/  HADD2.F32 R88, -RZ, R88.H1_H1 ;  /* 0x30000058ff587230 */ /* 0x000fe20000004100 */
[----:B------:R-:W-:Y:S01]  /*7630*/  F2FP.SATFINITE.E5M2.F32.PACK_AB_MERGE_C R174, R9, R8, R174 ;  /* 0x0000000809ae723e */ /* 0x000fe200048060ae */
[C---:B------:R-:W-:Y:S01]  /*7640*/  FMUL R19, R70.reuse, R19 ;  /* 0x0000001346137220 */ /* 0x040fe20000400000 */
[--C-:B------:R-:W-:Y:S02]  /*7650*/  HADD2.F32 R91, -RZ, R92.reuse.H0_H0 ;  /* 0x2000005cff5b7230 */ /* 0x100fe40000004100 */
[C---:B------:R-:W-:Y:S01]  /*7660*/  FFMA R14, R73.reuse, R87, R14 ;  /* 0x00000057490e7223 */ /* 0x040fe2000000000e */
[----:B------:R-:W-:Y:S02]  /*7670*/  HADD2.F32 R92, -RZ, R92.H1_H1 ;  /* 0x3000005cff5c7230 */ /* 0x000fe40000004100 */
[C---:B------:R-:W-:Y:S01]  /*7680*/  FFMA R19, R73.reuse, R88, R19 ;  /* 0x0000005849137223 */ /* 0x040fe20000000013 */
[C---:B------:R-:W-:Y:S01]  /*7690*/  FFMA R16, R73.reuse, R89, R16 ;  /* 0x0000005949107223 */ /* 0x040fe20000000010 */
        /* <DEDUP_REMOVED lines=17> */
[----:B------:R1:W-:Y:S01]  /*77b0*/  STS.128 [R137+UR44+0x4200], R172 ;  /* 0x004200ac89007988 */ /* 0x0003e20008000c2c */
[----:B------:R-:W-:Y:S01]  /*77c0*/  F2FP.SATFINITE.E5M2.F32.PACK_AB_MERGE_C R180, R17, R16, R180 ;  /* 0x0000001011b4723e */ /* 0x000fe200048060b4 */
[C---:B------:R-:W-:Y:S01]  /*77d0*/  FFMA R22, R73.reuse, R95, R22 ;  /* 0x0000005f49167223 */ /* 0x040fe20000000016 */
[C---:B------:R-:W-:Y:S01]  /*77e0*/  FMUL R27, R70.reuse, R27 ;  /* 0x0000001b461b7220 */ /* 0x040fe20000400000 */
[--C-:B------:R-:W-:Y:S02]  /*77f0*/  HADD2.F32 R99, -RZ, R100.reuse.H0_H0 ;  /* 0x20000064ff637230 */ /* 0x100fe40000004100 */
[C---:B------:R-:W-:Y:S01]  /*7800*/  FMUL R26, R70.reuse, R30 ;  /* 0x0000001e461a7220 */ /* 0x040fe20000400000 */
[----:B------:R-:W-:Y:S02]  /*7810*/  HADD2.F32 R100, -RZ, R100.H1_H1 ;  /* 0x30000064ff647230 */ /* 0x000fe40000004100 */
[C---:B------:R-:W-:Y:S01]  /*7820*/  FFMA R27, R73.reuse, R96, R27 ;  /* 0x00000060491b7223 */ /* 0x040fe2000000001b */
[C---:B------:R-:W-:Y:S01]  /*7830*/  FFMA R24, R73.reuse, R97, R24 ;  /* 0x0000006149187223 */ /* 0x040fe20000000018 */
[C---:B------:R-:W-:Y:S01]  /*7840*/  FFMA R25, R73.reuse, R98, R25 ;  /* 0x0000006249197223 */ /* 0x040fe20000000019 */
[----:B------:R-:W-:Y:S01]  /*7850*/  F2FP.F16.E5M2.UNPACK_B R130, R154 ;  /* 0x0000009aff82723e */ /* 0x000fe200020004ff */
[----:B------:R-:W-:Y:S01]  /*7860*/  FFMA R26, R73, R99, R26 ;  /* 0x00000063491a7223 */ /* 0x000fe2000000001a */
[----:B------:R-:W-:Y:S01]  /*7870*/  F2FP.SATFINITE.E5M2.F32.PACK_AB_MERGE_C R181, R27, R22, RZ ;  /* 0x000000161bb5723e */ /* 0x000fe200048060ff */
[C---:B------:R-:W-:Y:S01]  /*7880*/  FMUL R31, R70.reuse, R31 ;  /* 0x0000001f461f7220 */ /* 0x040fe20000400000 */
[--C-:B------:R-:W-:Y:S02]  /*7890*/  HADD2.F32 R103, -RZ, R104.reuse.H0_H0 ;  /* 0x20000068ff677230 */ /* 0x100fe40000004100 */
[C---:B------:R-:W-:Y:S01]  /*78a0*/  FMUL R30, R70.reuse, R34 ;  /* 0x00000022461e7220 */ /* 0x040fe20000400000 */
[----:B------:R-:W-:Y:S01]  /*78b0*/  HADD2.F32 R104, -RZ, R104.H1_H1 ;  /* 0x30000068ff687230 */ /* 0x000fe20000004100 */
[----:B------:R-:W-:Y:S01]  /*78c0*/  F2FP.SATFINITE.E5M2.F32.PACK_AB_MERGE_C R181, R21, R20, R181 ;  /* 0x0000001415b5723e */ /* 0x000fe200048060b5 */
[C---:B------:R-:W-:Y:S01]  /*78d0*/  FFMA R31, R73.reuse, R100, R31 ;  /* 0x00000064491f7223 */ /* 0x040fe2000000001f */
[C---:B------:R-:W-:Y:S01]  /*78e0*/  FFMA R28, R73.reuse, R101, R28 ;  /* 0x00000065491c7223 */ /* 0x040fe2000000001c */
[C---:B------:R-:W-:Y:S01]  /*78f0*/  FFMA R29, R73.reuse, R102, R29 ;  /* 0x00000066491d7223 */ /* 0x040fe2000000001d */
[----:B------:R-:W-:Y:S01]  /*7900*/  F2FP.F16.E5M2.UNPACK_B R132, R154.H1 ;  /* 0x0000009aff84723e */ /* 0x000fe200030004ff */
[----:B------:R-:W-:Y:S01]  /*7910*/  FFMA R30, R73, R103, R30 ;  /* 0x00000067491e7223 */ /* 0x000fe2000000001e */
[----:B------:R-:W-:Y:S01]  /*7920*/  F2FP.SATFINITE.E5M2.F32.PACK_AB_MERGE_C R182, R31, R26, RZ ;  /* 0x0000001a1fb6723e */ /* 0x000fe200048060ff */
[----:B------:R-:W-:Y:S02]  /*7930*/  HADD2.F32 R129, -RZ, R130.H0_H0 ;  /* 0x20000082ff817230 */ /* 0x000fe40000004100 */
[C---:B------:R-:W-:Y:S01]  /*7940*/  FMUL R35, R70.reuse, R35 ;  /* 0x0000002346237220 */ /* 0x040fe20000400000 */
[----:B------:R-:W-:Y:S01]  /*7950*/  HADD2.F32 R107, -RZ, R108.H0_H0 ;  /* 0x2000006cff6b7230 */ /* 0x000fe20000004100 */
[----:B------:R-:W-:Y:S01]  /*7960*/  F2FP.SATFINITE.E5M2.F32.PACK_AB_MERGE_C R182, R25, R24, R182 ;  /* 0x0000001819b6723e */ /* 0x000fe200048060b6 */
[----:B------:R-:W-:Y:S02]  /*7970*/  HADD2.F32 R130, -RZ, R130.H1_H1 ;  /* 0x30000082ff827230 */ /* 0x000fe40000004100 */
[C---:B------:R-:W-:Y:S01]  /*7980*/  FFMA R35, R73.reuse, R104, R35 ;  /* 0x0000006849237223 */ /* 0x040fe20000000023 */
[C---:B------:R-:W-:Y:S01]  /*7990*/  FFMA R32, R73.reuse, R105, R32 ;  /* 0x0000006949207223 */ /* 0x040fe20000000020 */
[----:B------:R-:W-:Y:S01]  /*79a0*/  FFMA R33, R73, R106, R33 ;  /* 0x0000006a49217223 */ /* 0x000fe20000000021 */
[----:B------:R-:W-:Y:S02]  /*79b0*/  HADD2.F32 R108, -RZ, R108.H1_H1 ;  /* 0x3000006cff6c7230 */ /* 0x000fe40000004100 */
        /* <DEDUP_REMOVED lines=16> */
[----:B------:R1:W-:Y:S01]  /*7ac0*/  STS.128 [R179+0x4010], R180 ;  /* 0x004010b4b3007388 */ /* 0x0003e20000000c00 */
[----:B------:R-:W-:Y:S01]  /*7ad0*/  F2FP.SATFINITE.E5M2.F32.PACK_AB_MERGE_C R188, R33, R32, R188 ;  /* 0x0000002021bc723e */ /* 0x000fe200048060bc */
[C---:B------:R-:W-:Y:S01]  /*7ae0*/  FFMA R38, R73.reuse, R111, R38 ;  /* 0x0000006f49267223 */ /* 0x040fe20000000026 */
[C---:B------:R-:W-:Y:S01]  /*7af0*/  FMUL R43, R70.reuse, R43 ;  /* 0x0000002b462b7220 */ /* 0x040fe20000400000 */
[--C-:B------:R-:W-:Y:S02]  /*7b00*/  HADD2.F32 R115, -RZ, R116.reuse.H0_H0 ;  /* 0x20000074ff737230 */ /* 0x100fe40000004100 */
[----:B------:R-:W-:Y:S01]  /*7b10*/  FMUL R42, R70, R46 ;  /* 0x0000002e462a7220 */ /* 0x000fe20000400000 */
[----:B------:R-:W-:Y:S02]  /*7b20*/  HADD2.F32 R116, -RZ, R116.H1_H1 ;  /* 0x30000074ff747230 */ /* 0x000fe40000004100 */
[C---:B------:R-:W-:Y:S01]  /*7b30*/  FFMA R43, R73.reuse, R112, R43 ;  /* 0x00000070492b7223 */ /* 0x040fe2000000002b */
[C---:B------:R-:W-:Y:S01]  /*7b40*/  FFMA R40, R73.reuse, R113, R40 ;  /* 0x0000007149287223 */ /* 0x040fe20000000028 */
[C---:B------:R-:W-:Y:S01]  /*7b50*/  FFMA R41, R73.reuse, R114, R41 ;  /* 0x0000007249297223 */ /* 0x040fe20000000029 */
[----:B------:R-:W-:Y:S01]  /*7b60*/  ISETP.NE.AND P0, PT, R178, RZ, PT ;  /* 0x000000ffb200720c */ /* 0x000fe20003f05270 */
        /* <DEDUP_REMOVED lines=10> */
[C---:B------:R-:W-:Y:S01]  /*7c10*/  FMUL R51, R70.reuse, R51 ;  /* 0x0000003346337220 */ /* 0x040fe20000400000 */
[--C-:B------:R-:W-:Y:S02]  /*7c20*/  HADD2.F32 R123, -RZ, R124.reuse.H0_H0 ;  /* 0x2000007cff7b7230 */ /* 0x100fe40000004100 */
[C---:B------:R-:W-:Y:S01]  /*7c30*/  FFMA R46, R73.reuse, R119, R46 ;  /* 0x00000077492e7223 */ /* 0x040fe2000000002e */
[----:B------:R-:W-:Y:S02]  /*7c40*/  HADD2.F32 R124, -RZ, R124.H1_H1 ;  /* 0x3000007cff7c7230 */ /* 0x000fe40000004100 */
[C---:B------:R-:W-:Y:S01]  /*7c50*/  FMUL R50, R70.reuse, R54 ;  /* 0x0000003646327220 */ /* 0x040fe20000400000 */
[C---:B------:R-:W-:Y:S01]  /*7c60*/  FFMA R51, R73.reuse, R120, R51 ;  /* 0x0000007849337223 */ /* 0x040fe20000000033 */
[C---:B------:R-:W-:Y:S01]  /*7c70*/  FMUL R55, R70.reuse, R55 ;  /* 0x0000003746377220 */ /* 0x040fe20000400000 */
[C---:B------:R-:W-:Y:S01]  /*7c80*/  FFMA R48, R73.reuse, R121, R48 ;  /* 0x0000007949307223 */ /* 0x040fe20000000030 */
[C---:B------:R-:W-:Y:S01]  /*7c90*/  FFMA R49, R73.reuse, R122, R49 ;  /* 0x0000007a49317223 */ /* 0x040fe20000000031 */
        /* <DEDUP_REMOVED lines=20> */
[----:B------:R-:W-:Y:S01]  /*7de0*/  FFMA R63, R73, R132, R63 ;  /* 0x00000084493f7223 */ /* 0x000fe2000000003f */
[----:B------:R-:W-:Y:S01]  /*7df0*/  FMUL R67, R70, R67 ;  /* 0x0000004346437220 */ /* 0x000fe20000400000 */
[----:B------:R-:W-:Y:S01]  /*7e00*/  F2FP.SATFINITE.E5M2.F32.PACK_AB_MERGE_C R190, R47, R42, RZ ;  /* 0x0000002a2fbe723e */ /* 0x000fe200048060ff */
[----:B------:R-:W-:Y:S01]  /*7e10*/  FFMA R60, R73, R133, R60 ;  /* 0x00000085493c7223 */ /* 0x000fe2000000003c */
[----:B------:R-:W-:Y:S01]  /*7e20*/  F2FP.SATFINITE.E5M2.F32.PACK_AB_MERGE_C R191, R51, R46, RZ ;  /* 0x0000002e33bf723e */ /* 0x000fe200048060ff */
[C---:B------:R-:W-:Y:S01]  /*7e30*/  FFMA R61, R73.reuse, R134, R61 ;  /* 0x00000086493d7223 */ /* 0x040fe2000000003d */
[C---:B------:R-:W-:Y:S01]  /*7e40*/  FFMA R62, R73.reuse, R135, R62 ;  /* 0x00000087493e7223 */ /* 0x040fe2000000003e */
[----:B------:R-:W-:Y:S01]  /*7e50*/  FFMA R67, R73, R136, R67 ;  /* 0x0000008849437223 */ /* 0x000fe20000000043 */
[----:B------:R-:W-:Y:S02]  /*7e60*/  F2FP.SATFINITE.E5M2.F32.PACK_AB_MERGE_C R190, R41, R40, R190 ;  /* 0x0000002829be723e */ /* 0x000fe400048060be */
[----:B------:R-:W-:Y:S02]  /*7e70*/  F2FP.SATFINITE.E5M2.F32.PACK_AB_MERGE_C R191, R45, R44, R191 ;  /* 0x0000002c2dbf723e */ /* 0x000fe400048060bf */
[----:B------:R-:W-:Y:S02]  /*7e80*/  F2FP.SATFINITE.E5M2.F32.PACK_AB_MERGE_C R192, R55, R50, RZ ;  /* 0x0000003237c0723e */ /* 0x000fe400048060ff */
[----:B------:R-:W-:Y:S01]  /*7e90*/  F2FP.SATFINITE.E5M2.F32.PACK_AB_MERGE_C R193, R59, R54, RZ ;  /* 0x000000363bc1723e */ /* 0x000fe200048060ff */
[----:B------:R1:W-:Y:S01]  /*7ea0*/  STS.128 [R185+0x4020], R188 ;  /* 0x004020bcb9007388 */ /* 0x0003e20000000c00 */
[----:B------:R-:W-:Y:S02]  /*7eb0*/  F2FP.SATFINITE.E5M2.F32.PACK_AB_MERGE_C R194, R63, R58, RZ ;  /* 0x0000003a3fc2723e */ /* 0x000fe400048060ff */
[----:B------:R-:W-:Y:S02]  /*7ec0*/  F2FP.SATFINITE.E5M2.F32.PACK_AB_MERGE_C R195, R67, R62, RZ ;  /* 0x0000003e43c3723e */ /* 0x000fe400048060ff */
[----:B------:R-:W-:Y:S02]  /*7ed0*/  F2FP.SATFINITE.E5M2.F32.PACK_AB_MERGE_C R192, R49, R48, R192 ;  /* 0x0000003031c0723e */ /* 0x000fe400048060c0 */
[----:B------:R-:W-:Y:S02]  /*7ee0*/  F2FP.SATFINITE.E5M2.F32.PACK_AB_MERGE_C R193, R53, R52, R193 ;  /* 0x0000003435c1723e */ /* 0x000fe400048060c1 */
[----:B------:R-:W-:Y:S02]  /*7ef0*/  F2FP.SATFINITE.E5M2.F32.PACK_AB_MERGE_C R194, R57, R56, R194 ;  /* 0x0000003839c2723e */ /* 0x000fe400048060c2 */
[----:B------:R-:W-:Y:S02]  /*7f00*/  F2FP.SATFINITE.E5M2.F32.PACK_AB_MERGE_C R195, R61, R60, R195 ;  /* 0x0000003c3dc3723e */ /* 0x000fe400048060c3 */
[----:B------:R-:W-:Y:S02]  /*7f10*/  LEA R197, R166, UR44, 0x3 ;  /* 0x0000002ca6c57c11 */ /* 0x000fe4000f8e18ff */
[----:B------:R-:W-:Y:S01]  /*7f20*/  @P6 SHF.L.U32 R202, R165, 0x1f, RZ ;  /* 0x0000001fa5ca6819 */ /* 0x000fe200000006ff */
[----:B------:R1:W-:Y:S01]  /*7f30*/  STS.128 [R184+0x4010], R192 ;  /* 0x004010c0b8007388 */ /* 0x0003e20000000c00 */
[----:B------:R-:W-:Y:S01]  /*7f40*/  @!PT LDS RZ, [RZ] ;  /* 0x00000000fffff984 */ /* 0x000fe20000000800 */
[----:B------:R-:W-:Y:S01]  /*7f50*/  @!PT LDS RZ, [RZ] ;  /* 0x00000000fffff984 */ /* 0x000fe20000000800 */
[----:B------:R-:W-:Y:S01]  /*7f60*/  @!PT LDS RZ, [RZ] ;  /* 0x00000000fffff984 */ /* 0x000fe20000000800 */
[----:B------:R-:W-:Y:S01]  /*7f70*/  @!PT LDS RZ, [RZ] ;  /* 0x00000000fffff984 */ /* 0x000fe20000000800 */
[----:B------:R2:W-:Y:S07]  /*7f80*/  MEMBAR.ALL.CTA ;  /* 0x0000000000007992 */ /* 0x0005ee0000008000 */
[----:B--2---:R-:W2:Y:S02]  /*7f90*/  FENCE.VIEW.ASYNC.S ;  /* 0x00000000000073c6 */ /* 0x004ea40000000000 */
[----:B--2---:R-:W-:Y:S06]  /*7fa0*/  BAR.SYNC.DEFER_BLOCKING 0x1, 0x80 ;  /* 0x0042000000007b1d */ /* 0x004fec0000010000 */
[----:B------:R-:W-:Y:S05]  /*7fb0*/  @P0 BRA `(.L_x_127) ;  /* 0x0000000000280947 */ /* 0x000fea0003800000 */
[----:B------:R-:W2:Y:S01]  /*7fc0*/  LDCU.64 UR6, c[0x0][0x348] ;  /* 0x00006900ff0677ac */ /* 0x000ea20008000a00 */
[----:B------:R-:W-:Y:S01]  /*7fd0*/  UIADD3 UR4, UPT, UPT, UR44, 0x4200, URZ ;  /* 0x000042002c047890 */ /* 0x000fe2000fffe0ff */
[----:B------:R-:W-:Y:S05]  /*7fe0*/  UMOV UR51, UR36 ;  /* 0x0000002400337c82 */ /* 0x000fea0008000000 */
[----:B------:R-:W-:Y:S04]  /*7ff0*/  MOV R177, UR4 ;  /* 0x0000000400b17c02 */ /* 0x000fe80008000f00 */
[----:B------:R-:W-:Y:S01]  /*8000*/  R2UR UR48, R177 ;  /* 0x00000000b13072ca */ /* 0x000fe200000e0000 */
[----:B--2---:R-:W-:Y:S04]  /*8010*/  UIADD3 UR4, UP0, UPT, UR6, 0x680, URZ ;  /* 0x0000068006047890 */ /* 0x004fe8000ff1e0ff */
[----:B------:R-:W-:Y:S09]  /*8020*/  UIADD3.X UR5, UPT, UPT, URZ, UR7, URZ, UP0, !UPT ;  /* 0x00000007ff057290 */ /* 0x000ff200087fe4ff */
[----:B------:R2:W-:Y:S01]  /*8030*/  UTMASTG.3D [UR48], [UR4] ;  /* 0x00000030040073b5 */ /* 0x0005e20008010000 */
[----:B------:R0:W-:Y:S01]  /*8040*/  UTMACMDFLUSH ;  /* 0x00000000000079b7 */ /* 0x0001e20000000000 */
[----:B--2---:R-:W-:Y:S04]  /*8050*/  DEPBAR.LE SB0, 0x1 ;  /* 0x000080400000791a */ /* 0x004fe80000000000 */
.L_x_127:
[----:B------:R-:W-:Y:S05]  /*8060*/  BSYNC.RECONVERGENT B0 ;  /* 0x0000000000007941 */ /* 0x000fea0003800200 */
.L_x_126:
[----:B------:R-:W-:Y:S06]  /*8070*/  BAR.SYNC.DEFER_BLOCKING 0x1, 0x80 ;  /* 0x0042000000007b1d */ /* 0x000fec0000010000 */
[----:B------:R-:W2:Y:S01]  /*8080*/  @P6 SYNCS.PHASECHK.TRANS64.TRYWAIT P0, [R197+URZ+0x100], R202 ;  /* 0x000100cac50065a7 */ /* 0x000ea200080011ff */
[----:B------:R-:W-:Y:S01]  /*8090*/  BSSY B1, `(.L_x_128) ;  /* 0x0000023000017945 */ /* 0x000fe20003800000 */
[----:B--2---:R-:W-:Y:S03]  /*80a0*/  @P6 SEL R186, RZ, 0x1, !P0 ;  /* 0x00000001ffba6807 */ /* 0x004fe60004000000 */
[----:B------:R-:W-:Y:S05]  /*80b0*/  @!P6 BRA `(.L_x_129) ;  /* 0x000000000080e947 */ /* 0x000fea0003800000 */
[----:B------:R-:W-:Y:S01]  /*80c0*/  ISETP.NE.AND P1, PT, R187, RZ, PT ;  /* 0x000000ffbb00720c */ /* 0x000fe20003f25270 */
[----:B------:R-:W2:Y:S01]  /*80d0*/  S2R R0, SR_CgaCtaId ;  /* 0x0000000000007919 */ /* 0x000ea20000008800 */
[----:B------:R-:W-:Y:S01]  /*80e0*/  ISETP.NE.AND P0, PT, R186, RZ, PT ;  /* 0x000000ffba00720c */ /* 0x000fe20003f05270 */
[----:B------:R-:W-:Y:S10]  /*80f0*/  BSSY B0, `(.L_x_130) ;  /* 0x0000009000007945 */ /* 0x000ff40003800000 */
[----:B------:R-:W-:Y:S04]  /*8100*/  @P1 IMAD R3, R166, 0x2000, R171 ;  /* 0x00002000a6031824 */ /* 0x000fe800078e02ab */
[C---:B------:R-:W-:Y:S01]  /*8110*/  @P1 IMAD.IADD R5, R3.reuse, 0x1, R196 ;  /* 0x0000000103051824 */ /* 0x040fe200078e02c4 */
[----:B------:R-:W-:Y:S03]  /*8120*/  @P1 IADD3 R200, PT, PT, R3, R200, RZ ;  /* 0x000000c803c81210 */ /* 0x000fe60007ffe0ff */
[----:B------:R-:W-:Y:S01]  /*8130*/  @P1 IMAD.IADD R198, R198, 0x1, R5 ;  /* 0x00000001c6c61824 */ /* 0x000fe200078e0205 */
[----:B------:R-:W-:Y:S06]  /*8140*/  @P0 BRA `(.L_x_131) ;  /* 0x00000000000c0947 */ /* 0x000fec0003800000 */
[----:B------:R-:W-:Y:S04]  /*8150*/  SHF.L.U32 R2, R165, 0x1f, RZ ;  /* 0x0000001fa5027819 */ /* 0x000fe800000006ff */
[----:B------:R-:W3:Y:S02]  /*8160*/  SYNCS.PHASECHK.TRANS64.TRYWAIT P0, [R197+URZ+0x100], R2 ;  /* 0x00010002c50075a7 */ /* 0x000ee400080011ff */
[----:B---3--:R-:W-:Y:S05]  /*8170*/  @!P0 BRA `(.L_x_132) ;  /* 0x0000002400288947 */ /* 0x008fea0003800000 */
.L_x_131:
[----:B------:R-:W-:Y:S05]  /*8180*/  BSYNC B0 ;  /* 0x0000000000007941 */ /* 0x000fea0003800000 */
.L_x_130:
[----:B------:R-:W-:Y:S01]  /*8190*/  ISETP.NE.AND P0, PT, R187, RZ, PT ;  /* 0x000000ffbb00720c */ /* 0x000fe20003f05270 */
[----:B---3--:R-:W-:Y:S02]  /*81a0*/  VIADD R197, R197, 0x110 ;  /* 0x00000110c5c57836 */ /* 0x008fe40000000000 */
[----:B------:R-:W-:Y:S03]  /*81b0*/  VIADD R166, R166, 0x1 ;  /* 0x00000001a6a67836 */ /* 0x000fe60000000000 */
[----:B--2---:R-:W-:Y:S07]  /*81c0*/  PRMT R0, R0, 0x654, R197 ;  /* 0x0000065400007816 */ /* 0x004fee00000000c5 */
[----:B------:R2:W3:Y:S04]  /*81d0*/  @P0 LDS.128 R140, [R3] ;  /* 0x00000000038c0984 */ /* 0x0004e80000000c00 */
[----:B------:R2:W4:Y:S04]  /*81e0*/  @P0 LDS.128 R144, [R5+0x10] ;  /* 0x0000100005900984 */ /* 0x0005280000000c00 */
        /* <DEDUP_REMOVED lines=12> */
[----:B--234-:R-:W-:Y:S02]  /*82b0*/  LOP3.LUT R165, R165, R0, RZ, 0x3c, !PT ;  /* 0x00000000a5a57212 */ /* 0x01cfe400078e3cff */
.L_x_129:
[----:B------:R-:W-:Y:S05]  /*82c0*/  BSYNC B1 ;  /* 0x0000000000017941 */ /* 0x000fea0003800000 */
.L_x_128:
[----:B------:R-:W-:Y:S05]  /*82d0*/  VIADD R0, R71, 0x40 ;  /* 0x0000004047007836 */ /* 0x000fea0000000000 */
[----:B------:R-:W-:Y:S04]  /*82e0*/  SHF.R.U32.HI R0, RZ, 0x15, R0 ;  /* 0x00000015ff007819 */ /* 0x000fe80000011600 */
[----:B------:R-:W-:Y:S11]  /*82f0*/  LOP3.LUT P0, RZ, R0, 0x3, R159, 0x48, !PT ;  /* 0x0000000300ff7812 */ /* 0x000ff6000780489f */
[----:B------:R-:W-:Y:S02]  /*8300*/  @!UPT UIADD3 URZ, UPT, UPT, URZ, URZ, URZ ;  /* 0x000000fffffff290 */ /* 0x000fe4000fffe0ff */
        /* <DEDUP_REMOVED lines=8> */
[----:B------:R-:W5:Y:S01]  /*8390*/  LDCU.64 UR4, c[0x4][0x10] ;  /* 0x01000200ff0477ac */ /* 0x000f620008000a00 */
[----:B--2---:R-:W-:Y:S01]  /*83a0*/  MOV R5, UR9 ;  /* 0x0000000900057c02 */ /* 0x004fe20008000f00 */
[----:B------:R-:W-:Y:S01]  /*83b0*/  IMAD.U32 R4, RZ, RZ, UR8 ;  /* 0x00000008ff047e24 */ /* 0x000fe2000f8e00ff */
[----:B---3--:R-:W-:Y:S01]  /*83c0*/  MOV R7, UR7 ;  /* 0x0000000700077c02 */ /* 0x008fe20008000f00 */
[----:B------:R-:W-:Y:S01]  /*83d0*/  IMAD.U32 R6, RZ, RZ, UR6 ;  /* 0x00000006ff067e24 */ /* 0x000fe2000f8e00ff */
[----:B-----5:R-:W-:Y:S01]  /*83e0*/  MOV R11, UR5 ;  /* 0x00000005000b7c02 */ /* 0x020fe20008000f00 */
[----:B------:R-:W-:Y:S02]  /*83f0*/  IMAD.U32 R10, RZ, RZ, UR4 ;  /* 0x00000004ff0a7e24 */ /* 0x000fe4000f8e00ff */
[----:B------:R-:W-:Y:S07]  /*8400*/  LEPC R20, `(.L_x_133) ;  /* 0x000000001014794e */ /* 0x000fee0000000000 */
[----:B-1--4-:R-:W-:Y:S05]  /*8410*/  CALL.ABS.NOINC R2 ;  /* 0x0000000002007343 */ /* 0x012fea0003c00000 */
.L_x_133:
[----:B------:R-:W-:Y:S01]  /*8420*/  ISETP.NE.AND P0, PT, R178, RZ, PT ;  /* 0x000000ffb200720c */ /* 0x000fe20003f05270 */
[----:B------:R-:W-:Y:S05]  /*8430*/  WARPSYNC.ALL ;  /* 0x0000000000007948 */ /* 0x000fea0003800000 */
[----:B------:R-:W-:Y:S01]  /*8440*/  R2UR UR4, R71 ;  /* 0x00000000470472ca */ /* 0x000fe200000e0000 */
[----:B------:R-:W-:Y:S01]  /*8450*/  BSSY.RECONVERGENT B0, `(.L_x_134) ;  /* 0x000011d000007945 */ /* 0x000fe20003800200 */
[----:B------:R-:W-:Y:S02]  /*8460*/  F2FP.F16.E5M2.UNPACK_B R11, R141 ;  /* 0x0000008dff0b723e */ /* 0x000fe400020004ff */
[----:B------:R-:W-:Y:S02]  /*8470*/  F2FP.F16.E5M2.UNPACK_B R10, R142 ;  /* 0x0000008eff0a723e */ /* 0x000fe400020004ff */
[----:B------:R-:W-:Y:S01]  /*8480*/  F2FP.F16.E5M2.UNPACK_B R9, R143 ;  /* 0x0000008fff09723e */ /* 0x000fe200020004ff */
[--C-:B------:R-:W-:Y:S01]  /*8490*/  HADD2.F32 R74, -RZ, R11.reuse.H0_H0 ;  /* 0x2000000bff4a7230 */ /* 0x100fe20000004100 */
[----:B------:R-:W-:Y:S01]  /*84a0*/  F2FP.F16.E5M2.UNPACK_B R8, R144 ;  /* 0x00000090ff08723e */ /* 0x000fe200020004ff */
[----:B------:R-:W-:Y:S01]  /*84b0*/  HADD2.F32 R76, -RZ, R11.H1_H1 ;  /* 0x3000000bff4c7230 */ /* 0x000fe20000004100 */
[----:B------:R-:W-:Y:S01]  /*84c0*/  F2FP.F16.E5M2.UNPACK_B R7, R145 ;  /* 0x00000091ff07723e */ /* 0x000fe200020004ff */
[--C-:B------:R-:W-:Y:S01]  /*84d0*/  HADD2.F32 R77, -RZ, R10.reuse.H0_H0 ;  /* 0x2000000aff4d7230 */ /* 0x100fe20000004100 */
[----:B------:R-:W-:Y:S01]  /*84e0*/  F2FP.F16.E5M2.UNPACK_B R6, R146 ;  /* 0x00000092ff06723e */ /* 0x000fe200020004ff */
[----:B------:R-:W-:Y:S01]  /*84f0*/  HADD2.F32 R80, -RZ, R10.H1_H1 ;  /* 0x3000000aff507230 */ /* 0x000fe20000004100 */
[----:B------:R-:W-:Y:S01]  /*8500*/  F2FP.F16.E5M2.UNPACK_B R5, R147 ;  /* 0x00000093ff05723e */ /* 0x000fe200020004ff */
[--C-:B------:R-:W-:Y:S01]  /*8510*/  HADD2.F32 R81, -RZ, R9.reuse.H0_H0 ;  /* 0x20000009ff517230 */ /* 0x100fe20000004100 */
[----:B-1----:R-:W-:Y:S01]  /*8520*/  F2FP.F16.E5M2.UNPACK_B R4, R148 ;  /* 0x00000094ff04723e */ /* 0x002fe200020004ff */
[----:B------:R-:W-:Y:S01]  /*8530*/  HADD2.F32 R83, -RZ, R9.H1_H1 ;  /* 0x30000009ff537230 */ /* 0x000fe20000004100 */
[-C--:B------:R-:W-:Y:S01]  /*8540*/  F2FP.F16.E5M2.UNPACK_B R2, R140.reuse ;  /* 0x0000008cff02723e */ /* 0x080fe200020004ff */
[--C-:B------:R-:W-:Y:S01]  /*8550*/  HADD2.F32 R86, -RZ, R8.reuse.H0_H0 ;  /* 0x20000008ff567230 */ /* 0x100fe20000004100 */
[----:B------:R-:W-:Y:S01]  /*8560*/  F2FP.F16.E5M2.UNPACK_B R140, R140.H1 ;  /* 0x0000008cff8c723e */ /* 0x000fe200030004ff */
[----:B------:R-:W-:Y:S01]  /*8570*/  HADD2.F32 R87, -RZ, R8.H1_H1 ;  /* 0x30000008ff577230 */ /* 0x000fe20000004100 */
[----:B------:R-:W-:Y:S01]  /*8580*/  F2FP.F16.E5M2.UNPACK_B R141, R141.H1 ;  /* 0x0000008dff8d723e */ /* 0x000fe200030004ff */
[--C-:B------:R-:W-:Y:S01]  /*8590*/  HADD2.F32 R90, -RZ, R7.reuse.H0_H0 ;  /* 0x20000007ff5a7230 */ /* 0x100fe20000004100 */
[----:B------:R-:W-:Y:S01]  /*85a0*/  F2FP.F16.E5M2.UNPACK_B R142, R142.H1 ;  /* 0x0000008eff8e723e */ /* 0x000fe200030004ff */
[----:B------:R-:W-:Y:S01]  /*85b0*/  HADD2.F32 R91, -RZ, R7.H1_H1 ;  /* 0x30000007ff5b7230 */ /* 0x000fe20000004100 */
[----:B------:R-:W-:Y:S01]  /*85c0*/  F2FP.F16.E5M2.UNPACK_B R143, R143.H1 ;  /* 0x0000008fff8f723e */ /* 0x000fe200030004ff */
[--C-:B------:R-:W-:Y:S01]  /*85d0*/  HADD2.F32 R94, -RZ, R6.reuse.H0_H0 ;  /* 0x20000006ff5e7230 */ /* 0x100fe20000004100 */
[----:B------:R-:W-:Y:S01]  /*85e0*/  IADD3 R161, PT, PT, R161, 0x170, RZ ;  /* 0x00000170a1a17810 */ /* 0x000fe20007ffe0ff */
[----:B------:R-:W-:Y:S01]  /*85f0*/  HADD2.F32 R95, -RZ, R6.H1_H1 ;  /* 0x30000006ff5f7230 */ /* 0x000fe20000004100 */
[----:B------:R-:W-:Y:S01]  /*8600*/  F2FP.F16.E5M2.UNPACK_B R107, R149 ;  /* 0x00000095ff6b723e */ /* 0x000fe200020004ff */
[--C-:B------:R-:W-:Y:S01]  /*8610*/  HADD2.F32 R98, -RZ, R5.reuse.H0_H0 ;  /* 0x20000005ff627230 */ /* 0x100fe20000004100 */
[----:B------:R-:W-:Y:S01]  /*8620*/  LOP3.LUT R161, R161, 0xfefffff8, RZ, 0xc0, !PT ;  /* 0xfefffff8a1a17812 */ /* 0x000fe200078ec0ff */
[----:B------:R-:W-:Y:S01]  /*8630*/  HADD2.F32 R99, -RZ, R5.H1_H1 ;  /* 0x30000005ff637230 */ /* 0x000fe20000004100 */
[----:B------:R-:W-:Y:S01]  /*8640*/  F2FP.F16.E5M2.UNPACK_B R111, R150 ;  /* 0x00000096ff6f723e */ /* 0x000fe200020004ff */
[--C-:B------:R-:W-:Y:S01]  /*8650*/  HADD2.F32 R102, -RZ, R4.reuse.H0_H0 ;  /* 0x20000004ff667230 */ /* 0x100fe20000004100 */
[----:B------:R-:W-:Y:S01]  /*8660*/  F2FP.F16.E5M2.UNPACK_B R115, R151 ;  /* 0x00000097ff73723e */ /* 0x000fe200020004ff */
[----:B------:R-:W-:Y:S01]  /*8670*/  HADD2.F32 R103, -RZ, R4.H1_H1 ;  /* 0x30000004ff677230 */ /* 0x000fe20000004100 */
[----:B------:R-:W-:Y:S01]  /*8680*/  F2FP.F16.E5M2.UNPACK_B R119, R152 ;  /* 0x00000098ff77723e */ /* 0x000fe200020004ff */
[----:B------:R-:W1:Y:S01]  /*8690*/  LDTM.x64 R4, tmem[UR4+0x40] ;  /* 0x00004004000479ee */ /* 0x000e620008340000 */
[--C-:B------:R-:W-:Y:S01]  /*86a0*/  HADD2.F32 R0, -RZ, R2.reuse.H0_H0 ;  /* 0x20000002ff007230 */ /* 0x100fe20000004100 */
[----:B------:R-:W-:Y:S01]  /*86b0*/  NOP ;  /* 0x0000000000007918 */ /* 0x000fe20000000000 */
[----:B-1----:R1:W-:Y:S01]  /*86c0*/  SYNCS.ARRIVE.TRANS64.RED.A1T0 RZ, [R161+URZ], RZ ;  /* 0x000000ffa1ff79a7 */ /* 0x0023e200081004ff */
[----:B------:R-:W-:Y:S01]  /*86d0*/  HADD2.F32 R2, -RZ, R2.H1_H1 ;  /* 0x30000002ff027230 */ /* 0x000fe20000004100 */
[----:B------:R-:W-:Y:S01]  /*86e0*/  F2FP.F16.E5M2.UNPACK_B R123, R153 ;  /* 0x00000099ff7b723e */ /* 0x000fe200020004ff */
[----:B------:R-:W-:Y:S01]  /*86f0*/  HADD2.F32 R78, -RZ, R141.H1_H1 ;  /* 0x3000008dff4e7230 */ /* 0x000fe20000004100 */
[----:B------:R-:W-:Y:S01]  /*8700*/  F2FP.F16.E5M2.UNPACK_B R127, R154 ;  /* 0x0000009aff7f723e */ /* 0x000fe200020004ff */
[--C-:B------:R-:W-:Y:S01]  /*8710*/  HADD2.F32 R106, -RZ, R107.reuse.H0_H0 ;  /* 0x2000006bff6a7230 */ /* 0x100fe20000004100 */
[----:B------:R-:W-:Y:S01]  /*8720*/  F2FP.F16.E5M2.UNPACK_B R130, R155 ;  /* 0x0000009bff82723e */ /* 0x000fe200020004ff */
[----:B------:R-:W-:Y:S01]  /*8730*/  HADD2.F32 R107, -RZ, R107.H1_H1 ;  /* 0x3000006bff6b7230 */ /* 0x000fe20000004100 */
[----:B------:R-:W-:Y:S01]  /*8740*/  F2FP.F16.E5M2.UNPACK_B R144, R144.H1 ;  /* 0x00000090ff90723e */ /* 0x000fe200030004ff */
        /* <DEDUP_REMOVED lines=12> */
[C---:B------:R-:W-:Y:S01]  /*8810*/  FMUL R4, R70.reuse, R4 ;  /* 0x0000000446047220 */ /* 0x040fe20000400000 */
[C---:B------:R-:W-:Y:S01]  /*8820*/  FMUL R5, R70.reuse, R5 ;  /* 0x0000000546057220 */ /* 0x040fe20000400000 */
[--C-:B------:R-:W-:Y:S02]  /*8830*/  HADD2.F32 R3, -RZ, R140.reuse.H0_H0 ;  /* 0x2000008cff037230 */ /* 0x100fe40000004100 */
        /* <DEDUP_REMOVED lines=9> */
[----:B------:R-:W-:Y:S02]  /*88d0*/  HADD2.F32 R122, -RZ, R123.H0_H0 ;  /* 0x2000007bff7a7230 */ /* 0x000fe40000004100 */
[C---:B------:R-:W-:Y:S01]  /*88e0*/  FMUL R6, R70.reuse, R6 ;  /* 0x0000000646067220 */ /* 0x040fe20000400000 */
[----:B------:R-:W-:Y:S02]  /*88f0*/  HADD2.F32 R72, -RZ, R140.H1_H1 ;  /* 0x3000008cff487230 */ /* 0x000fe40000004100 */
[C---:B------:R-:W-:Y:S01]  /*8900*/  FMUL R7, R70.reuse, R7 ;  /* 0x0000000746077220 */ /* 0x040fe20000400000 */
[----:B------:R-:W-:Y:S02]  /*8910*/  HADD2.F32 R75, -RZ, R141.H0_H0 ;  /* 0x2000008dff4b7230 */ /* 0x000fe40000004100 */
[C---:B------:R-:W-:Y:S01]  /*8920*/  FFMA R6, R73.reuse, R3, R6 ;  /* 0x0000000349067223 */ /* 0x040fe20000000006 */
[----:B------:R-:W-:Y:S02]  /*8930*/  HADD2.F32 R123, -RZ, R123.H1_H1 ;  /* 0x3000007bff7b7230 */ /* 0x000fe40000004100 */
[C---:B------:R-:W-:Y:S01]  /*8940*/  FFMA R7, R73.reuse, R72, R7 ;  /* 0x0000004849077223 */ /* 0x040fe20000000007 */
[C---:B------:R-:W-:Y:S01]  /*8950*/  FFMA R8, R73.reuse, R74, R8 ;  /* 0x0000004a49087223 */ /* 0x040fe20000000008 */
[----:B------:R-:W-:Y:S01]  /*8960*/  FFMA R9, R73, R76, R9 ;  /* 0x0000004c49097223 */ /* 0x000fe20000000009 */
[--C-:B------:R-:W-:Y:S02]  /*8970*/  HADD2.F32 R126, -RZ, R127.reuse.H0_H0 ;  /* 0x2000007fff7e7230 */ /* 0x100fe40000004100 */
[C---:B------:R-:W-:Y:S01]  /*8980*/  FMUL R10, R70.reuse, R10 ;  /* 0x0000000a460a7220 */ /* 0x040fe20000400000 */
[----:B------:R-:W-:Y:S01]  /*8990*/  F2FP.SATFINITE.E5M2.F32.PACK_AB_MERGE_C R76, R7, R6, RZ ;  /* 0x00000006074c723e */ /* 0x000fe200048060ff */
[C---:B------:R-:W-:Y:S01]  /*89a0*/  FMUL R7, R70.reuse, R20 ;  /* 0x0000001446077220 */ /* 0x040fe20000400000 */
[----:B------:R-:W-:Y:S02]  /*89b0*/  HADD2.F32 R127, -RZ, R127.H1_H1 ;  /* 0x3000007fff7f7230 */ /* 0x000fe40000004100 */
[C---:B------:R-:W-:Y:S01]  /*89c0*/  FFMA R10, R73.reuse, R75, R10 ;  /* 0x0000004b490a7223 */ /* 0x040fe2000000000a */
[----:B------:R-:W-:Y:S02]  /*89d0*/  HADD2.F32 R72, -RZ, R130.H0_H0 ;  /* 0x20000082ff487230 */ /* 0x000fe40000004100 */
[C---:B------:R-:W-:Y:S01]  /*89e0*/  FMUL R11, R70.reuse, R11 ;  /* 0x0000000b460b7220 */ /* 0x040fe20000400000 */
[--C-:B------:R-:W-:Y:S02]  /*89f0*/  HADD2.F32 R79, -RZ, R142.reuse.H0_H0 ;  /* 0x2000008eff4f7230 */ /* 0x100fe40000004100 */
[C---:B------:R-:W-:Y:S01]  /*8a00*/  FMUL R14, R70.reuse, R14 ;  /* 0x0000000e460e7220 */ /* 0x040fe20000400000 */
[----:B------:R-:W-:Y:S02]  /*8a10*/  HADD2.F32 R82, -RZ, R142.H1_H1 ;  /* 0x3000008eff527230 */ /* 0x000fe40000004100 */
[C---:B------:R-:W-:Y:S01]  /*8a20*/  FFMA R11, R73.reuse, R78, R11 ;  /* 0x0000004e490b7223 */ /* 0x040fe2000000000b */
[C---:B------:R-:W-:Y:S01]  /*8a30*/  FFMA R12, R73.reuse, R77, R12 ;  /* 0x0000004d490c7223 */ /* 0x040fe2000000000c */
[C---:B------:R-:W-:Y:S01]  /*8a40*/  FFMA R13, R73.reuse, R80, R13 ;  /* 0x00000050490d7223 */ /* 0x040fe2000000000d */
[----:B------:R-:W-:Y:S01]  /*8a50*/  FFMA R14, R73, R79, R14 ;  /* 0x0000004f490e7223 */ /* 0x000fe2000000000e */
[----:B------:R-:W-:Y:S01]  /*8a60*/  HADD2.F32 R75, -RZ, R130.H1_H1 ;  /* 0x30000082ff4b7230 */ /* 0x000fe20000004100 */
[----:B------:R-:W-:Y:S01]  /*8a70*/  F2FP.SATFINITE.E5M2.F32.PACK_AB_MERGE_C R78, R11, R10, RZ ;  /* 0x0000000a0b4e723e */ /* 0x000fe200048060ff */
[C---:B------:R-:W-:Y:S01]  /*8a80*/  FMUL R10, R70.reuse, R21 ;  /* 0x00000015460a7220 */ /* 0x040fe20000400000 */
[C---:B------:R-:W-:Y:S01]  /*8a90*/  FMUL R21, R70.reuse, R28 ;  /* 0x0000001c46157220 */ /* 0x040fe20000400000 */
        /* <DEDUP_REMOVED lines=8> */
[C---:B------:R-:W-:Y:S01]  /*8b20*/  FMUL R18, R70.reuse, R25 ;  /* 0x0000001946127220 */ /* 0x040fe20000400000 */
[----:B------:R-:W-:Y:S01]  /*8b30*/  F2FP.SATFINITE.E5M2.F32.PACK_AB_MERGE_C R14, R15, R14, RZ ;  /* 0x0000000e0f0e723e */ /* 0x000fe200048060ff */
        /* <DEDUP_REMOVED lines=8> */
[C---:B------:R-:W-:Y:S01]  /*8bc0*/  FFMA R11, R73.reuse, R88, R11 ;  /* 0x00000058490b7223 */ /* 0x040fe2000000000b */
[----:B------:R-:W-:Y:S01]  /*8bd0*/  FMUL R22, R70, R29 ;  /* 0x0000001d46167220 */ /* 0x000fe20000400000 */
        /* <DEDUP_REMOVED lines=13> */
[----:B------:R-:W-:Y:S01]  /*8cb0*/  FMUL R20, R70, R27 ;  /* 0x0000001b46147220 */ /* 0x000fe20000400000 */
[--C-:B------:R-:W-:Y:S01]  /*8cc0*/  HADD2.F32 R96, -RZ, R146.reuse.H0_H0 ;  /* 0x20000092ff607230 */ /* 0x100fe20000004100 */
[----:B------:R-:W-:Y:S01]  /*8cd0*/  F2FP.SATFINITE.E5M2.F32.PACK_AB_MERGE_C R16, R10, R7, R16 ;  /* 0x000000070a10723e */ /* 0x000fe20004806010 */
[----:B------:R-:W-:Y:S02]  /*8ce0*/  HADD2.F32 R97, -RZ, R146.H1_H1 ;  /* 0x30000092ff617230 */ /* 0x000fe40000004100 */
[C---:B------:R-:W-:Y:S01]  /*8cf0*/  FFMA R20, R73.reuse, R93, R20 ;  /* 0x0000005d49147223 */ /* 0x040fe20000000014 */
[C---:B------:R-:W-:Y:S01]  /*8d00*/  FFMA R21, R73.reuse, R94, R21 ;  /* 0x0000005e49157223 */ /* 0x040fe20000000015 */
[C---:B------:R-:W-:Y:S01]  /*8d10*/  FFMA R22, R73.reuse, R95, R22 ;  /* 0x0000005f49167223 */ /* 0x040fe20000000016 */
[C---:B------:R-:W-:Y:S01]  /*8d20*/  FMUL R23, R70.reuse, R30 ;  /* 0x0000001e46177220 */ /* 0x040fe20000400000 */
[----:B------:R-:W-:Y:S01]  /*8d30*/  FMUL R30, R70, R37 ;  /* 0x00000025461e7220 */ /* 0x000fe20000400000 */
[----:B------:R-:W-:Y:S01]  /*8d40*/  F2FP.SATFINITE.E5M2.F32.PACK_AB_MERGE_C R19, R20, R19, RZ ;  /* 0x000000131413723e */ /* 0x000fe200048060ff */
[C---:B------:R-:W-:Y:S01]  /*8d50*/  FMUL R37, R70.reuse, R44 ;  /* 0x0000002c46257220 */ /* 0x040fe20000400000 */
[C---:B------:R-:W-:Y:S01]  /*8d60*/  FFMA R23, R73.reuse, R96, R23 ;  /* 0x0000006049177223 */ /* 0x040fe20000000017 */
        /* <DEDUP_REMOVED lines=20> */
[----:B------:R-:W-:Y:S01]  /*8eb0*/  F2FP.F16.E5M2.UNPACK_B R151, R151.H1 ;  /* 0x00000097ff97723e */ /* 0x000fe200030004ff */
[----:B------:R-:W-:Y:S01]  /*8ec0*/  FMUL R38, R70, R45 ;  /* 0x0000002d46267220 */ /* 0x000fe20000400000 */
[----:B------:R-:W-:Y:S01]  /*8ed0*/  F2FP.SATFINITE.E5M2.F32.PACK_AB_MERGE_C R19, R28, R27, RZ ;  /* 0x0000001b1c13723e */ /* 0x000fe200048060ff */
[----:B------:R-:W-:Y:S01]  /*8ee0*/  FFMA R31, R73, R104, R31 ;  /* 0x00000068491f7223 */ /* 0x000fe2000000001f */
[C---:B------:R-:W-:Y:S01]  /*8ef0*/  FMUL R45, R70.reuse, R52 ;  /* 0x00000034462d7220 */ /* 0x040fe20000400000 */
[C---:B------:R-:W-:Y:S01]  /*8f00*/  FMUL R52, R70.reuse, R59 ;  /* 0x0000003b46347220 */ /* 0x040fe20000400000 */
[----:B------:R-:W-:Y:S01]  /*8f10*/  F2FP.F16.E5M2.UNPACK_B R152, R152.H1 ;  /* 0x00000098ff98723e */ /* 0x000fe200030004ff */
[C---:B------:R-:W-:Y:S01]  /*8f20*/  FMUL R59, R70.reuse, R66 ;  /* 0x00000042463b7220 */ /* 0x040fe20000400000 */
[----:B------:R-:W-:Y:S01]  /*8f30*/  F2FP.SATFINITE.E5M2.F32.PACK_AB_MERGE_C R66, R13, R12, R14 ;  /* 0x0000000c0d42723e */ /* 0x000fe2000480600e */
        /* <DEDUP_REMOVED lines=11> */
[C---:B------:R-:W-:Y:S01]  /*8ff0*/  FFMA R35, R73.reuse, R108, R35 ;  /* 0x0000006c49237223 */ /* 0x040fe20000000023 */
[C---:B------:R-:W-:Y:S01]  /*9000*/  FMUL R36, R70.reuse, R43 ;  /* 0x0000002b46247220 */ /* 0x040fe20000400000 */
[--C-:B------:R-:W-:Y:S02]  /*9010*/  HADD2.F32 R112, -RZ, R150.reuse.H0_H0 ;  /* 0x20000096ff707230 */ /* 0x100fe40000004100 */
[C---:B------:R-:W-:Y:S01]  /*9020*/  FMUL R39, R70.reuse, R46 ;  /* 0x0000002e46277220 */ /* 0x040fe20000400000 */
[----:B------:R-:W-:Y:S02]  /*9030*/  HADD2.F32 R113, -RZ, R150.H1_H1 ;  /* 0x30000096ff717230 */ /* 0x000fe40000004100 */
        /* <DEDUP_REMOVED lines=12> */
[C---:B------:R-:W-:Y:S01]  /*9100*/  FMUL R46, R70.reuse, R53 ;  /* 0x00000035462e7220 */ /* 0x040fe20000400000 */
[--C-:B------:R-:W-:Y:S02]  /*9110*/  HADD2.F32 R120, -RZ, R152.reuse.H0_H0 ;  /* 0x20000098ff787230 */ /* 0x100fe40000004100 */
[C---:B------:R-:W-:Y:S01]  /*9120*/  FMUL R50, R70.reuse, R57 ;  /* 0x0000003946327220 */ /* 0x040fe20000400000 */
[C---:B------:R-:W-:Y:S01]  /*9130*/  FMUL R51, R70.reuse, R58 ;  /* 0x0000003a46337220 */ /* 0x040fe20000400000 */
[C---:B------:R-:W-:Y:S01]  /*9140*/  FMUL R53, R70.reuse, R60 ;  /* 0x0000003c46357220 */ /* 0x040fe20000400000 */
[C---:B------:R-:W-:Y:S01]  /*9150*/  FFMA R43, R73.reuse, R116, R43 ;  /* 0x00000074492b7223 */ /* 0x040fe2000000002b */
[----:B------:R-:W-:Y:S02]  /*9160*/  HADD2.F32 R121, -RZ, R152.H1_H1 ;  /* 0x30000098ff797230 */ /* 0x000fe40000004100 */
[C---:B------:R-:W-:Y:S01]  /*9170*/  FMUL R47, R70.reuse, R54 ;  /* 0x00000036462f7220 */ /* 0x040fe20000400000 */
[C---:B------:R-:W-:Y:S01]  /*9180*/  FMUL R57, R70.reuse, R64 ;  /* 0x0000004046397220 */ /* 0x040fe20000400000 */
[C---:B------:R-:W-:Y:S01]  /*9190*/  FMUL R58, R70.reuse, R65 ;  /* 0x00000041463a7220 */ /* 0x040fe20000400000 */
[C---:B------:R-:W-:Y:S01]  /*91a0*/  FMUL R60, R70.reuse, R67 ;  /* 0x00000043463c7220 */ /* 0x040fe20000400000 */
[----:B------:R-:W-:Y:S01]  /*91b0*/  FFMA R44, R73, R117, R44 ;  /* 0x00000075492c7223 */ /* 0x000fe2000000002c */
[C---:B------:R-:W-:Y:S01]  /*91c0*/  FMUL R48, R70.reuse, R55 ;  /* 0x0000003746307220 */ /* 0x040fe20000400000 */
[----:B------:R-:W-:Y:S01]  /*91d0*/  F2FP.SATFINITE.E5M2.F32.PACK_AB_MERGE_C R64, R5, R4, R76 ;  /* 0x000000040540723e */ /* 0x000fe2000480604c */
[----:B------:R-:W-:Y:S01]  /*91e0*/  FFMA R45, R73, R118, R45 ;  /* 0x00000076492d7223 */ /* 0x000fe2000000002d */
[----:B------:R-:W-:Y:S01]  /*91f0*/  F2FP.SATFINITE.E5M2.F32.PACK_AB_MERGE_C R65, R9, R8, R78 ;  /* 0x000000080941723e */ /* 0x000fe2000480604e */
[----:B------:R-:W-:Y:S01]  /*9200*/  FMUL R49, R70, R56 ;  /* 0x0000003846317220 */ /* 0x000fe20000400000 */
[----:B------:R-:W-:Y:S01]  /*9210*/  F2FP.SATFINITE.E5M2.F32.PACK_AB_MERGE_C R67, R2, R0, R3 ;  /* 0x000000000243723e */ /* 0x000fe20004806003 */
[C---:B------:R-:W-:Y:S01]  /*9220*/  FFMA R46, R73.reuse, R119, R46 ;  /* 0x00000077492e7223 */ /* 0x040fe2000000002e */
[----:B------:R-:W-:Y:S01]  /*9230*/  F2FP.F16.E5M2.UNPACK_B R154, R154.H1 ;  /* 0x0000009aff9a723e */ /* 0x000fe200030004ff */
[--C-:B------:R-:W-:Y:S02]  /*9240*/  HADD2.F32 R124, -RZ, R153.reuse.H0_H0 ;  /* 0x20000099ff7c7230 */ /* 0x100fe40000004100 */
[C---:B------:R-:W-:Y:S01]  /*9250*/  FFMA R47, R73.reuse, R120, R47 ;  /* 0x00000078492f7223 */ /* 0x040fe2000000002f */
[----:B------:R1:W-:Y:S01]  /*9260*/  STS.128 [R137+UR44+0x6200], R64 ;  /* 0x0062004089007988 */ /* 0x0003e20008000c2c */
[----:B------:R-:W-:Y:S02]  /*9270*/  HADD2.F32 R125, -RZ, R153.H1_H1 ;  /* 0x30000099ff7d7230 */ /* 0x000fe40000004100 */
[C---:B------:R-:W-:Y:S01]  /*9280*/  FFMA R48, R73.reuse, R121, R48 ;  /* 0x0000007949307223 */ /* 0x040fe20000000030 */
[C---:B------:R-:W-:Y:S01]  /*9290*/  FFMA R49, R73.reuse, R122, R49 ;  /* 0x0000007a49317223 */ /* 0x040fe20000000031 */
[----:B------:R-:W-:Y:S01]  /*92a0*/  F2FP.F16.E5M2.UNPACK_B R155, R155.H1 ;  /* 0x0000009bff9b723e */ /* 0x000fe200030004ff */
[C---:B------:R-:W-:Y:S01]  /*92b0*/  FFMA R50, R73.reuse, R123, R50 ;  /* 0x0000007b49327223 */ /* 0x040fe20000000032 */
[----:B------:R-:W-:Y:S01]  /*92c0*/  FMUL R54, R70, R61 ;  /* 0x0000003d46367220 */ /* 0x000fe20000400000 */
[--C-:B------:R-:W-:Y:S01]  /*92d0*/  HADD2.F32 R128, -RZ, R154.reuse.H0_H0 ;  /* 0x2000009aff807230 */ /* 0x100fe20000004100 */
[----:B------:R1:W-:Y:S01]  /*92e0*/  STS.128 [R179+0x6010], R16 ;  /* 0x00601010b3007388 */ /* 0x0003e20000000c00 */
[----:B------:R-:W-:Y:S01]  /*92f0*/  F2FP.SATFINITE.E5M2.F32.PACK_AB_MERGE_C R35, R36, R35, RZ ;  /* 0x000000232423723e */ /* 0x000fe200048060ff */
[C---:B------:R-:W-:Y:S01]  /*9300*/  FFMA R51, R73.reuse, R124, R51 ;  /* 0x0000007c49337223 */ /* 0x040fe20000000033 */
[----:B------:R-:W-:Y:S01]  /*9310*/  F2FP.SATFINITE.E5M2.F32.PACK_AB_MERGE_C R39, R40, R39, RZ ;  /* 0x000000272827723e */ /* 0x000fe200048060ff */
[----:B------:R-:W-:Y:S02]  /*9320*/  HADD2.F32 R129, -RZ, R154.H1_H1 ;  /* 0x3000009aff817230 */ /* 0x000fe40000004100 */
[C---:B------:R-:W-:Y:S01]  /*9330*/  FMUL R55, R70.reuse, R62 ;  /* 0x0000003e46377220 */ /* 0x040fe20000400000 */
[C---:B------:R-:W-:Y:S01]  /*9340*/  FFMA R52, R73.reuse, R125, R52 ;  /* 0x0000007d49347223 */ /* 0x040fe20000000034 */
[----:B------:R-:W-:Y:S01]  /*9350*/  FMUL R56, R70, R63 ;  /* 0x0000003f46387220 */ /* 0x000fe20000400000 */
[C---:B------:R-:W-:Y:S01]  /*9360*/  FFMA R53, R73.reuse, R126, R53 ;  /* 0x0000007e49357223 */ /* 0x040fe20000000035 */
[C---:B------:R-:W-:Y:S01]  /*9370*/  FFMA R54, R73.reuse, R127, R54 ;  /* 0x0000007f49367223 */ /* 0x040fe20000000036 */
[--C-:B------:R-:W-:Y:S02]  /*9380*/  HADD2.F32 R74, -RZ, R155.reuse.H0_H0 ;  /* 0x2000009bff4a7230 */ /* 0x100fe40000004100 */
[C---:B------:R-:W-:Y:S01]  /*9390*/  FFMA R55, R73.reuse, R128, R55 ;  /* 0x0000008049377223 */ /* 0x040fe20000000037 */
[----:B------:R-:W-:Y:S02]  /*93a0*/  HADD2.F32 R131, -RZ, R155.H1_H1 ;  /* 0x3000009bff837230 */ /* 0x000fe40000004100 */
[C---:B------:R-:W-:Y:S01]  /*93b0*/  FFMA R56, R73.reuse, R129, R56 ;  /* 0x0000008149387223 */ /* 0x040fe20000000038 */
[----:B------:R-:W-:Y:S01]  /*93c0*/  F2FP.SATFINITE.E5M2.F32.PACK_AB_MERGE_C R43, R44, R43, RZ ;  /* 0x0000002b2c2b723e */ /* 0x000fe200048060ff */
[C---:B------:R-:W-:Y:S01]  /*93d0*/  FFMA R57, R73.reuse, R72, R57 ;  /* 0x0000004849397223 */ /* 0x040fe20000000039 */
[C---:B------:R-:W-:Y:S01]  /*93e0*/  FFMA R58, R73.reuse, R75, R58 ;  /* 0x0000004b493a7223 */ /* 0x040fe2000000003a */
[C---:B------:R-:W-:Y:S01]  /*93f0*/  FFMA R59, R73.reuse, R74, R59 ;  /* 0x0000004a493b7223 */ /* 0x040fe2000000003b */
[----:B------:R-:W-:Y:S01]  /*9400*/  F2FP.SATFINITE.E5M2.F32.PACK_AB_MERGE_C R33, R34, R33, R35 ;  /* 0x000000212221723e */ /* 0x000fe20004806023 */
[----:B------:R-:W-:Y:S01]  /*9410*/  FFMA R60, R73, R131, R60 ;  /* 0x00000083493c7223 */ /* 0x000fe2000000003c */
[----:B------:R-:W-:Y:S02]  /*9420*/  F2FP.SATFINITE.E5M2.F32.PACK_AB_MERGE_C R32, R30, R29, R32 ;  /* 0x0000001d1e20723e */ /* 0x000fe40004806020 */
        /* <DEDUP_REMOVED lines=11> */
[----:B------:R-:W-:Y:S03]  /*94e0*/  IADD3 R68, PT, PT, R68, 0x1, RZ ;  /* 0x0000000144447810 */ /* 0x000fe60007ffe0ff */
        /* <DEDUP_REMOVED lines=10> */
[----:B------:R-:W-:Y:S02]  /*9590*/  UIADD3 UR9, UPT, UPT, UR49, 0x40, URZ ;  /* 0x0000004031097890 */ /* 0x000fe4000fffe0ff */
[----:B------:R-:W-:Y:S01]  /*95a0*/  UIADD3 UR8, UPT, UPT, UR44, 0x6200, URZ ;  /* 0x000062002c087890 */ /* 0x000fe2000fffe0ff */
[----:B------:R-:W-:Y:S01]  /*95b0*/  UMOV UR10, UR50 ;  /* 0x00000032000a7c82 */ /* 0x000fe20008000000 */
[----:B------:R-:W-:Y:S01]  /*95c0*/  UMOV UR11, UR36 ;  /* 0x00000024000b7c82 */ /* 0x000fe20008000000 */
[----:B--2---:R-:W-:Y:S04]  /*95d0*/  UIADD3 UR4, UP0, UPT, UR6, 0x680, URZ ;  /* 0x0000068006047890 */ /* 0x004fe8000ff1e0ff */
[----:B------:R-:W-:Y:S09]  /*95e0*/  UIADD3.X UR5, UPT, UPT, URZ, UR7, URZ, UP0, !UPT ;  /* 0x00000007ff057290 */ /* 0x000ff200087fe4ff */
[----:B------:R2:W-:Y:S01]  /*95f0*/  UTMASTG.3D [UR8], [UR4] ;  /* 0x00000008040073b5 */ /* 0x0005e20008010000 */
[----:B------:R0:W-:Y:S01]  /*9600*/  UTMACMDFLUSH ;  /* 0x00000000000079b7 */ /* 0x0001e20000000000 */
[----:B--2---:R-:W-:Y:S04]  /*9610*/  DEPBAR.LE SB0, 0x1 ;  /* 0x000080400000791a */ /* 0x004fe80000000000 */
.L_x_135:
[----:B------:R-:W-:Y:S05]  /*9620*/  BSYNC.RECONVERGENT B0 ;  /* 0x0000000000007941 */ /* 0x000fea0003800200 */
.L_x_134:
[----:B------:R-:W-:Y:S01]  /*9630*/  BAR.SYNC.DEFER_BLOCKING 0x1, 0x80 ;  /* 0x0042000000007b1d */ /* 0x000fe20000010000 */
[----:B------:R-:W-:Y:S01]  /*9640*/  ISETP.NE.AND P0, PT, R162, 0x2, PT ;  /* 0x00000002a200780c */ /* 0x000fe20003f05270 */
[----:B------:R-:W-:Y:S01]  /*9650*/  UISETP.NE.AND UP0, UPT, UR45, URZ, UPT ;  /* 0x000000ff2d00728c */ /* 0x000fe2000bf05270 */
[----:B------:R-:W-:Y:S01]  /*9660*/  ISETP.NE.AND P1, PT, R68, 0x4, PT ;  /* 0x000000044400780c */ /* 0x000fe20003f25270 */
[----:B------:R-:W-:Y:S01]  /*9670*/  UIADD3 UR32, UPT, UPT, UR37, UR62, URZ ;  /* 0x0000003e25207290 */ /* 0x000fe2000fffe0ff */
[----:B------:R-:W-:Y:S01]  /*9680*/  SEL R0, RZ, 0x1, P0 ;  /* 0x00000001ff007807 */ /* 0x000fe20000000000 */
[----:B------:R-:W-:Y:S01]  /*9690*/  UIADD3 UR20, UPT, UPT, UR38, UR59, URZ ;  /* 0x0000003b26147290 */ /* 0x000fe2000fffe0ff */
[----:B------:R-:W-:Y:S02]  /*96a0*/  SEL R3, RZ, 0x1, P1 ;  /* 0x00000001ff037807 */ /* 0x000fe40000800000 */
[----:B------:R-:W-:Y:S02]  /*96b0*/  LOP3.LUT R167, R167, R0, RZ, 0x3c, !PT ;  /* 0x00000000a7a77212 */ /* 0x000fe400078e3cff */
[----:B------:R-:W-:Y:S02]  /*96c0*/  LOP3.LUT R168, R168, R3, RZ, 0x3c, !PT ;  /* 0x00000003a8a87212 */ /* 0x000fe400078e3cff */
[----:B------:R-:W-:Y:S02]  /*96d0*/  SEL R162, R162, RZ, P0 ;  /* 0x000000ffa2a27207 */ /* 0x000fe40000000000 */
[----:B------:R-:W-:Y:S01]  /*96e0*/  SEL R68, R68, RZ, P1 ;  /* 0x000000ff44447207 */ /* 0x000fe20000800000 */
[----:B------:R-:W-:Y:S01]  /*96f0*/  UMOV UR36, UR58 ;  /* 0x0000003a00247c82 */ /* 0x000fe20008000000 */
[----:B------:R-:W-:Y:S05]  /*9700*/  BRA.U UP0, `(.L_x_136) ;  /* 0xffffffc500647547 */ /* 0x000fea000b83ffff */
[----:B------:R-:W-:Y:S05]  /*9710*/  EXIT ;  /* 0x000000000000794d */ /* 0x000fea0003800000 */
.L_x_25:
[----:B--2---:R2:W3:Y:S02]  /*9720*/  SYNCS.PHASECHK.TRANS64.TRYWAIT P0, [R0+URZ+0x1a0], R3 ;  /* 0x0001a003000075a7 */ /* 0x0044e400080011ff */
[----:B---3--:R-:W-:Y:S05]  /*9730*/  @!P0 NANOSLEEP.SYNCS 0x989680 ;  /* 0x009896800000895d */ /* 0x008fea0003900000 */
[----:B------:R-:W3:Y:S02]  /*9740*/  @!P0 SYNCS.PHASECHK.TRANS64 P0, [R0+URZ+0x1a0], R3 ;  /* 0x0001a003000085a7 */ /* 0x000ee400080010ff */
[----:B---3--:R-:W-:Y:S05]  /*9750*/  @!P0 BRA `(.L_x_25) ;  /* 0xfffffffc00f08947 */ /* 0x008fea000383ffff */
[----:B------:R-:W-:Y:S05]  /*9760*/  BRA `(.L_x_137) ;  /* 0xffffff8400247947 */ /* 0x000fea000383ffff */
.L_x_28:
[----:B--2---:R-:W-:-:S07]  /*9770*/  MOV R0, UR33 ;  /* 0x0000002100007c02 */ /* 0x004fce0008000f00 */
.L_x_138:
[----:B--2---:R2:W3:Y:S02]  /*9780*/  SYNCS.PHASECHK.TRANS64.TRYWAIT P0, [R0+URZ+0x80], R3 ;  /* 0x00008003000075a7 */ /* 0x0044e400080011ff */
[----:B---3--:R-:W-:Y:S05]  /*9790*/  @!P0 NANOSLEEP.SYNCS 0x989680 ;  /* 0x009896800000895d */ /* 0x008fea0003900000 */
[----:B------:R-:W3:Y:S02]  /*97a0*/  @!P0 SYNCS.PHASECHK.TRANS64 P0, [R0+URZ+0x80], R3 ;  /* 0x00008003000085a7 */ /* 0x000ee400080010ff */
[----:B---3--:R-:W-:Y:S05]  /*97b0*/  @!P0 BRA `(.L_x_138) ;  /* 0xfffffffc00f08947 */ /* 0x008fea000383ffff */
[----:B------:R-:W-:Y:S05]  /*97c0*/  BRA `(.L_x_27) ;  /* 0xffffff8400747947 */ /* 0x000fea000383ffff */
.L_x_35:
[----:B-1----:R-:W-:-:S07]  /*97d0*/  MOV R0, UR9 ;  /* 0x0000000900007c02 */ /* 0x002fce0008000f00 */
.L_x_139:
[----:B-1----:R1:W2:Y:S02]  /*97e0*/  SYNCS.PHASECHK.TRANS64.TRYWAIT P0, [R0+URZ+0x80], R3 ;  /* 0x00008003000075a7 */ /* 0x0022a400080011ff */
[----:B--2---:R-:W-:Y:S05]  /*97f0*/  @!P0 NANOSLEEP.SYNCS 0x989680 ;  /* 0x009896800000895d */ /* 0x004fea0003900000 */
[----:B------:R-:W2:Y:S02]  /*9800*/  @!P0 SYNCS.PHASECHK.TRANS64 P0, [R0+URZ+0x80], R3 ;  /* 0x00008003000085a7 */ /* 0x000ea400080010ff */
[----:B--2---:R-:W-:Y:S05]  /*9810*/  @!P0 BRA `(.L_x_139) ;  /* 0xfffffffc00f08947 */ /* 0x004fea000383ffff */
[----:B------:R-:W-:Y:S05]  /*9820*/  BRA `(.L_x_34) ;  /* 0xffffff8800347947 */ /* 0x000fea000383ffff */
.L_x_40:
[----:B-1----:R1:W2:Y:S02]  /*9830*/  SYNCS.PHASECHK.TRANS64.TRYWAIT P0, [R3+URZ+0x130], R0 ;  /* 0x00013000030075a7 */ /* 0x0022a400080011ff */
[----:B--2---:R-:W-:Y:S05]  /*9840*/  @!P0 NANOSLEEP.SYNCS 0x989680 ;  /* 0x009896800000895d */ /* 0x004fea0003900000 */
[----:B------:R-:W2:Y:S02]  /*9850*/  @!P0 SYNCS.PHASECHK.TRANS64 P0, [R3+URZ+0x130], R0 ;  /* 0x00013000030085a7 */ /* 0x000ea400080010ff */
[----:B--2---:R-:W-:Y:S05]  /*9860*/  @!P0 BRA `(.L_x_40) ;  /* 0xfffffffc00f08947 */ /* 0x004fea000383ffff */
[----:B------:R-:W-:Y:S05]  /*9870*/  BRA `(.L_x_140) ;  /* 0xffffff8800d87947 */ /* 0x000fea000383ffff */
.L_x_44:
[----:B-1----:R-:W-:-:S07]  /*9880*/  MOV R0, UR4 ;  /* 0x0000000400007c02 */ /* 0x002fce0008000f00 */
.L_x_141:
[----:B-1----:R1:W2:Y:S02]  /*9890*/  SYNCS.PHASECHK.TRANS64.TRYWAIT P0, [R0+URZ], R3 ;  /* 0x00000003000075a7 */ /* 0x0022a400080011ff */
[----:B--2---:R-:W-:Y:S05]  /*98a0*/  @!P0 NANOSLEEP.SYNCS 0x989680 ;  /* 0x009896800000895d */ /* 0x004fea0003900000 */
[----:B------:R-:W2:Y:S02]  /*98b0*/  @!P0 SYNCS.PHASECHK.TRANS64 P0, [R0+URZ], R3 ;  /* 0x00000003000085a7 */ /* 0x000ea400080010ff */
[----:B--2---:R-:W-:Y:S05]  /*98c0*/  @!P0 BRA `(.L_x_141) ;  /* 0xfffffffc00f08947 */ /* 0x004fea000383ffff */
[----:B------:R-:W-:Y:S05]  /*98d0*/  BRA `(.L_x_142) ;  /* 0xffffff90007c7947 */ /* 0x000fea000383ffff */
.L_x_45:
[----:B------:R-:W-:-:S07]  /*98e0*/  MOV R0, UR5 ;  /* 0x0000000500007c02 */ /* 0x000fce0008000f00 */
.L_x_143:
[----:B-1----:R1:W2:Y:S02]  /*98f0*/  SYNCS.PHASECHK.TRANS64.TRYWAIT P0, [R0+URZ], R3 ;  /* 0x00000003000075a7 */ /* 0x0022a400080011ff */
[----:B--2---:R-:W-:Y:S05]  /*9900*/  @!P0 NANOSLEEP.SYNCS 0x989680 ;  /* 0x009896800000895d */ /* 0x004fea0003900000 */
[----:B------:R-:W2:Y:S02]  /*9910*/  @!P0 SYNCS.PHASECHK.TRANS64 P0, [R0+URZ], R3 ;  /* 0x00000003000085a7 */ /* 0x000ea400080010ff */
[----:B--2---:R-:W-:Y:S05]  /*9920*/  @!P0 BRA `(.L_x_143) ;  /* 0xfffffffc00f08947 */ /* 0x004fea000383ffff */
[----:B------:R-:W-:Y:S05]  /*9930*/  BRA `(.L_x_144) ;  /* 0xffffff9000887947 */ /* 0x000fea000383ffff */
.L_x_46:
[----:B------:R-:W-:-:S07]  /*9940*/  MOV R0, UR5 ;  /* 0x0000000500007c02 */ /* 0x000fce0008000f00 */
.L_x_145:
[----:B-1----:R1:W2:Y:S02]  /*9950*/  SYNCS.PHASECHK.TRANS64.TRYWAIT P0, [R0+URZ], R3 ;  /* 0x00000003000075a7 */ /* 0x0022a400080011ff */
[----:B--2---:R-:W-:Y:S05]  /*9960*/  @!P0 NANOSLEEP.SYNCS 0x989680 ;  /* 0x009896800000895d */ /* 0x004fea0003900000 */
[----:B------:R-:W2:Y:S02]  /*9970*/  @!P0 SYNCS.PHASECHK.TRANS64 P0, [R0+URZ], R3 ;  /* 0x00000003000085a7 */ /* 0x000ea400080010ff */
[----:B--2---:R-:W-:Y:S05]  /*9980*/  @!P0 BRA `(.L_x_145) ;  /* 0xfffffffc00f08947 */ /* 0x004fea000383ffff */
[----:B------:R-:W-:Y:S05]  /*9990*/  BRA `(.L_x_146) ;  /* 0xffffff9000947947 */ /* 0x000fea000383ffff */
.L_x_47:
[----:B------:R-:W-:-:S07]  /*99a0*/  MOV R0, UR5 ;  /* 0x0000000500007c02 */ /* 0x000fce0008000f00 */
.L_x_147:
[----:B-1----:R1:W2:Y:S02]  /*99b0*/  SYNCS.PHASECHK.TRANS64.TRYWAIT P0, [R0+URZ], R3 ;  /* 0x00000003000075a7 */ /* 0x0022a400080011ff */
[----:B--2---:R-:W-:Y:S05]  /*99c0*/  @!P0 NANOSLEEP.SYNCS 0x989680 ;  /* 0x009896800000895d */ /* 0x004fea0003900000 */
[----:B------:R-:W2:Y:S02]  /*99d0*/  @!P0 SYNCS.PHASECHK.TRANS64 P0, [R0+URZ], R3 ;  /* 0x00000003000085a7 */ /* 0x000ea400080010ff */
[----:B--2---:R-:W-:Y:S05]  /*99e0*/  @!P0 BRA `(.L_x_147) ;  /* 0xfffffffc00f08947 */ /* 0x004fea000383ffff */
[----:B------:R-:W-:Y:S05]  /*99f0*/  BRA `(.L_x_148) ;  /* 0xffffff9000a07947 */ /* 0x000fea000383ffff */
.L_x_48:
[----:B------:R-:W-:-:S07]  /*9a00*/  MOV R0, UR5 ;  /* 0x0000000500007c02 */ /* 0x000fce0008000f00 */
.L_x_149:
[----:B-1----:R1:W2:Y:S02]  /*9a10*/  SYNCS.PHASECHK.TRANS64.TRYWAIT P0, [R0+URZ], R3 ;  /* 0x00000003000075a7 */ /* 0x0022a400080011ff */
[----:B--2---:R-:W-:Y:S05]  /*9a20*/  @!P0 NANOSLEEP.SYNCS 0x989680 ;  /* 0x009896800000895d */ /* 0x004fea0003900000 */
[----:B------:R-:W2:Y:S02]  /*9a30*/  @!P0 SYNCS.PHASECHK.TRANS64 P0, [R0+URZ], R3 ;  /* 0x00000003000085a7 */ /* 0x000ea400080010ff */
[----:B--2---:R-:W-:Y:S05]  /*9a40*/  @!P0 BRA `(.L_x_149) ;  /* 0xfffffffc00f08947 */ /* 0x004fea000383ffff */
[----:B------:R-:W-:Y:S05]  /*9a50*/  BRA `(.L_x_150) ;  /* 0xffffff9000ac7947 */ /* 0x000fea000383ffff */
.L_x_49:
[----:B------:R-:W-:-:S07]  /*9a60*/  MOV R0, UR5 ;  /* 0x0000000500007c02 */ /* 0x000fce0008000f00 */
.L_x_151:
[----:B-1----:R1:W2:Y:S02]  /*9a70*/  SYNCS.PHASECHK.TRANS64.TRYWAIT P0, [R0+URZ], R3 ;  /* 0x00000003000075a7 */ /* 0x0022a400080011ff */
[----:B--2---:R-:W-:Y:S05]  /*9a80*/  @!P0 NANOSLEEP.SYNCS 0x989680 ;  /* 0x009896800000895d */ /* 0x004fea0003900000 */
[----:B------:R-:W2:Y:S02]  /*9a90*/  @!P0 SYNCS.PHASECHK.TRANS64 P0, [R0+URZ], R3 ;  /* 0x00000003000085a7 */ /* 0x000ea400080010ff */
[----:B--2---:R-:W-:Y:S05]  /*9aa0*/  @!P0 BRA `(.L_x_151) ;  /* 0xfffffffc00f08947 */ /* 0x004fea000383ffff */
[----:B------:R-:W-:Y:S05]  /*9ab0*/  BRA `(.L_x_152) ;  /* 0xffffff9000b87947 */ /* 0x000fea000383ffff */
.L_x_50:
[----:B------:R-:W-:-:S07]  /*9ac0*/  MOV R0, UR5 ;  /* 0x0000000500007c02 */ /* 0x000fce0008000f00 */
.L_x_153:
[----:B-1----:R1:W2:Y:S02]  /*9ad0*/  SYNCS.PHASECHK.TRANS64.TRYWAIT P0, [R0+URZ], R3 ;  /* 0x00000003000075a7 */ /* 0x0022a400080011ff */
[----:B--2---:R-:W-:Y:S05]  /*9ae0*/  @!P0 NANOSLEEP.SYNCS 0x989680 ;  /* 0x009896800000895d */ /* 0x004fea0003900000 */
[----:B------:R-:W2:Y:S02]  /*9af0*/  @!P0 SYNCS.PHASECHK.TRANS64 P0, [R0+URZ], R3 ;  /* 0x00000003000085a7 */ /* 0x000ea400080010ff */
[----:B--2---:R-:W-:Y:S05]  /*9b00*/  @!P0 BRA `(.L_x_153) ;  /* 0xfffffffc00f08947 */ /* 0x004fea000383ffff */
[----:B------:R-:W-:Y:S05]  /*9b10*/  BRA `(.L_x_154) ;  /* 0xffffff9000c47947 */ /* 0x000fea000383ffff */
.L_x_51:
[----:B------:R-:W-:-:S07]  /*9b20*/  MOV R0, UR5 ;  /* 0x0000000500007c02 */ /* 0x000fce0008000f00 */
.L_x_155:
[----:B-1----:R1:W2:Y:S02]  /*9b30*/  SYNCS.PHASECHK.TRANS64.TRYWAIT P0, [R0+URZ], R3 ;  /* 0x00000003000075a7 */ /* 0x0022a400080011ff */
[----:B--2---:R-:W-:Y:S05]  /*9b40*/  @!P0 NANOSLEEP.SYNCS 0x989680 ;  /* 0x009896800000895d */ /* 0x004fea0003900000 */
[----:B------:R-:W2:Y:S02]  /*9b50*/  @!P0 SYNCS.PHASECHK.TRANS64 P0, [R0+URZ], R3 ;  /* 0x00000003000085a7 */ /* 0x000ea400080010ff */
[----:B--2---:R-:W-:Y:S05]  /*9b60*/  @!P0 BRA `(.L_x_155) ;  /* 0xfffffffc00f08947 */ /* 0x004fea000383ffff */
[----:B------:R-:W-:Y:S05]  /*9b70*/  BRA `(.L_x_156) ;  /* 0xffffff9000d07947 */ /* 0x000fea000383ffff */
.L_x_52:
[----:B------:R-:W-:-:S07]  /*9b80*/  MOV R0, UR5 ;  /* 0x0000000500007c02 */ /* 0x000fce0008000f00 */
.L_x_157:
[----:B-1----:R1:W2:Y:S02]  /*9b90*/  SYNCS.PHASECHK.TRANS64.TRYWAIT P0, [R0+URZ], R3 ;  /* 0x00000003000075a7 */ /* 0x0022a400080011ff */
[----:B--2---:R-:W-:Y:S05]  /*9ba0*/  @!P0 NANOSLEEP.SYNCS 0x989680 ;  /* 0x009896800000895d */ /* 0x004fea0003900000 */
[----:B------:R-:W2:Y:S02]  /*9bb0*/  @!P0 SYNCS.PHASECHK.TRANS64 P0, [R0+URZ], R3 ;  /* 0x00000003000085a7 */ /* 0x000ea400080010ff */
[----:B--2---:R-:W-:Y:S05]  /*9bc0*/  @!P0 BRA `(.L_x_157) ;  /* 0xfffffffc00f08947 */ /* 0x004fea000383ffff */
[----:B------:R-:W-:Y:S05]  /*9bd0*/  BRA `(.L_x_158) ;  /* 0xffffff9000dc7947 */ /* 0x000fea000383ffff */
.L_x_53:
[----:B------:R-:W-:-:S07]  /*9be0*/  MOV R0, UR5 ;  /* 0x0000000500007c02 */ /* 0x000fce0008000f00 */
.L_x_159:
[----:B-1----:R1:W2:Y:S02]  /*9bf0*/  SYNCS.PHASECHK.TRANS64.TRYWAIT P0, [R0+URZ], R3 ;  /* 0x00000003000075a7 */ /* 0x0022a400080011ff */
[----:B--2---:R-:W-:Y:S05]  /*9c00*/  @!P0 NANOSLEEP.SYNCS 0x989680 ;  /* 0x009896800000895d */ /* 0x004fea0003900000 */
[----:B------:R-:W2:Y:S02]  /*9c10*/  @!P0 SYNCS.PHASECHK.TRANS64 P0, [R0+URZ], R3 ;  /* 0x00000003000085a7 */ /* 0x000ea400080010ff */
[----:B--2---:R-:W-:Y:S05]  /*9c20*/  @!P0 BRA `(.L_x_159) ;  /* 0xfffffffc00f08947 */ /* 0x004fea000383ffff */
[----:B------:R-:W-:Y:S05]  /*9c30*/  BRA `(.L_x_160) ;  /* 0xffffff9000e87947 */ /* 0x000fea000383ffff */
.L_x_54:
[----:B------:R-:W-:-:S07]  /*9c40*/  MOV R0, UR5 ;  /* 0x0000000500007c02 */ /* 0x000fce0008000f00 */
.L_x_161:
[----:B-1----:R1:W2:Y:S02]  /*9c50*/  SYNCS.PHASECHK.TRANS64.TRYWAIT P0, [R0+URZ], R3 ;  /* 0x00000003000075a7 */ /* 0x0022a400080011ff */
[----:B--2---:R-:W-:Y:S05]  /*9c60*/  @!P0 NANOSLEEP.SYNCS 0x989680 ;  /* 0x009896800000895d */ /* 0x004fea0003900000 */
[----:B------:R-:W2:Y:S02]  /*9c70*/  @!P0 SYNCS.PHASECHK.TRANS64 P0, [R0+URZ], R3 ;  /* 0x00000003000085a7 */ /* 0x000ea400080010ff */
[----:B--2---:R-:W-:Y:S05]  /*9c80*/  @!P0 BRA `(.L_x_161) ;  /* 0xfffffffc00f08947 */ /* 0x004fea000383ffff */
[----:B------:R-:W-:Y:S05]  /*9c90*/  BRA `(.L_x_162) ;  /* 0xffffff9000f47947 */ /* 0x000fea000383ffff */
.L_x_55:
[----:B------:R-:W-:-:S07]  /*9ca0*/  MOV R0, UR5 ;  /* 0x0000000500007c02 */ /* 0x000fce0008000f00 */
.L_x_163:
[----:B-1----:R1:W2:Y:S02]  /*9cb0*/  SYNCS.PHASECHK.TRANS64.TRYWAIT P0, [R0+URZ], R3 ;  /* 0x00000003000075a7 */ /* 0x0022a400080011ff */
[----:B--2---:R-:W-:Y:S05]  /*9cc0*/  @!P0 NANOSLEEP.SYNCS 0x989680 ;  /* 0x009896800000895d */ /* 0x004fea0003900000 */
[----:B------:R-:W2:Y:S02]  /*9cd0*/  @!P0 SYNCS.PHASECHK.TRANS64 P0, [R0+URZ], R3 ;  /* 0x00000003000085a7 */ /* 0x000ea400080010ff */
[----:B--2---:R-:W-:Y:S05]  /*9ce0*/  @!P0 BRA `(.L_x_163) ;  /* 0xfffffffc00f08947 */ /* 0x004fea000383ffff */
[----:B------:R-:W-:Y:S05]  /*9cf0*/  BRA `(.L_x_164) ;  /* 0xffffff9400007947 */ /* 0x000fea000383ffff */
.L_x_56:
[----:B------:R-:W-:-:S07]  /*9d00*/  MOV R0, UR5 ;  /* 0x0000000500007c02 */ /* 0x000fce0008000f00 */
.L_x_165:
[----:B-1----:R1:W2:Y:S02]  /*9d10*/  SYNCS.PHASECHK.TRANS64.TRYWAIT P0, [R0+URZ], R3 ;  /* 0x00000003000075a7 */ /* 0x0022a400080011ff */
[----:B--2---:R-:W-:Y:S05]  /*9d20*/  @!P0 NANOSLEEP.SYNCS 0x989680 ;  /* 0x009896800000895d */ /* 0x004fea0003900000 */
[----:B------:R-:W2:Y:S02]  /*9d30*/  @!P0 SYNCS.PHASECHK.TRANS64 P0, [R0+URZ], R3 ;  /* 0x00000003000085a7 */ /* 0x000ea400080010ff */
[----:B--2---:R-:W-:Y:S05]  /*9d40*/  @!P0 BRA `(.L_x_165) ;  /* 0xfffffffc00f08947 */ /* 0x004fea000383ffff */
[----:B------:R-:W-:Y:S05]  /*9d50*/  BRA `(.L_x_166) ;  /* 0xffffff94000c7947 */ /* 0x000fea000383ffff */
.L_x_57:
[----:B------:R-:W-:-:S07]  /*9d60*/  MOV R0, UR5 ;  /* 0x0000000500007c02 */ /* 0x000fce0008000f00 */
.L_x_167:
[----:B-1----:R1:W2:Y:S02]  /*9d70*/  SYNCS.PHASECHK.TRANS64.TRYWAIT P0, [R0+URZ], R3 ;  /* 0x00000003000075a7 */ /* 0x0022a400080011ff */
[----:B--2---:R-:W-:Y:S05]  /*9d80*/  @!P0 NANOSLEEP.SYNCS 0x989680 ;  /* 0x009896800000895d */ /* 0x004fea0003900000 */
[----:B------:R-:W2:Y:S02]  /*9d90*/  @!P0 SYNCS.PHASECHK.TRANS64 P0, [R0+URZ], R3 ;  /* 0x00000003000085a7 */ /* 0x000ea400080010ff */
[----:B--2---:R-:W-:Y:S05]  /*9da0*/  @!P0 BRA `(.L_x_167) ;  /* 0xfffffffc00f08947 */ /* 0x004fea000383ffff */
[----:B------:R-:W-:Y:S05]  /*9db0*/  BRA `(.L_x_168) ;  /* 0xffffff9400187947 */ /* 0x000fea000383ffff */
.L_x_58:
[----:B------:R-:W-:-:S07]  /*9dc0*/  MOV R0, UR5 ;  /* 0x0000000500007c02 */ /* 0x000fce0008000f00 */
.L_x_169:
[----:B-1----:R1:W2:Y:S02]  /*9dd0*/  SYNCS.PHASECHK.TRANS64.TRYWAIT P0, [R0+URZ], R3 ;  /* 0x00000003000075a7 */ /* 0x0022a400080011ff */
[----:B--2---:R-:W-:Y:S05]  /*9de0*/  @!P0 NANOSLEEP.SYNCS 0x989680 ;  /* 0x009896800000895d */ /* 0x004fea0003900000 */
[----:B------:R-:W2:Y:S02]  /*9df0*/  @!P0 SYNCS.PHASECHK.TRANS64 P0, [R0+URZ], R3 ;  /* 0x00000003000085a7 */ /* 0x000ea400080010ff */
[----:B--2---:R-:W-:Y:S05]  /*9e00*/  @!P0 BRA `(.L_x_169) ;  /* 0xfffffffc00f08947 */ /* 0x004fea000383ffff */
[----:B------:R-:W-:Y:S05]  /*9e10*/  BRA `(.L_x_170) ;  /* 0xffffff9400247947 */ /* 0x000fea000383ffff */
.L_x_61:
[----:B--2---:R2:W3:Y:S02]  /*9e20*/  SYNCS.PHASECHK.TRANS64.TRYWAIT P0, [R2+URZ+0x190], R5 ;  /* 0x00019005020075a7 */ /* 0x0044e400080011ff */
[----:B---3--:R-:W-:Y:S05]  /*9e30*/  @!P0 NANOSLEEP.SYNCS 0x989680 ;  /* 0x009896800000895d */ /* 0x008fea0003900000 */
[----:B------:R-:W3:Y:S02]  /*9e40*/  @!P0 SYNCS.PHASECHK.TRANS64 P0, [R2+URZ+0x190], R5 ;  /* 0x00019005020085a7 */ /* 0x000ee400080010ff */
[----:B---3--:R-:W-:Y:S05]  /*9e50*/  @!P0 BRA `(.L_x_61) ;  /* 0xfffffffc00f08947 */ /* 0x008fea000383ffff */
[----:B------:R-:W-:Y:S05]  /*9e60*/  BRA `(.L_x_171) ;  /* 0xffffff9400807947 */ /* 0x000fea000383ffff */
.L_x_62:
[----:B------:R-:W-:-:S07]  /*9e70*/  MOV R2, UR4 ;  /* 0x0000000400027c02 */ /* 0x000fce0008000f00 */
.L_x_172:
[----:B--2---:R2:W3:Y:S02]  /*9e80*/  SYNCS.PHASECHK.TRANS64.TRYWAIT P0, [R2+URZ+0x140], R5 ;  /* 0x00014005020075a7 */ /* 0x0044e400080011ff */
[----:B---3--:R-:W-:Y:S05]  /*9e90*/  @!P0 NANOSLEEP.SYNCS 0x989680 ;  /* 0x009896800000895d */ /* 0x008fea0003900000 */
[----:B------:R-:W3:Y:S02]  /*9ea0*/  @!P0 SYNCS.PHASECHK.TRANS64 P0, [R2+URZ+0x140], R5 ;  /* 0x00014005020085a7 */ /* 0x000ee400080010ff */
[----:B---3--:R-:W-:Y:S05]  /*9eb0*/  @!P0 BRA `(.L_x_172) ;  /* 0xfffffffc00f08947 */ /* 0x008fea000383ffff */
[----:B------:R-:W-:Y:S05]  /*9ec0*/  BRA `(.L_x_173) ;  /* 0xffffff9400907947 */ /* 0x000fea000383ffff */
.L_x_63:
[----:B--2---:R2:W3:Y:S02]  /*9ed0*/  SYNCS.PHASECHK.TRANS64.TRYWAIT P1, [R2+URZ+0x130], R5 ;  /* 0x00013005020075a7 */ /* 0x0044e400080211ff */
[----:B---3--:R-:W-:Y:S05]  /*9ee0*/  @!P1 NANOSLEEP.SYNCS 0x989680 ;  /* 0x009896800000995d */ /* 0x008fea0003900000 */
[----:B------:R-:W3:Y:S02]  /*9ef0*/  @!P1 SYNCS.PHASECHK.TRANS64 P1, [R2+URZ+0x130], R5 ;  /* 0x00013005020095a7 */ /* 0x000ee400080210ff */
[----:B---3--:R-:W-:Y:S05]  /*9f00*/  @!P1 BRA `(.L_x_63) ;  /* 0xfffffffc00f09947 */ /* 0x008fea000383ffff */
[----:B------:R-:W-:Y:S05]  /*9f10*/  BRA `(.L_x_174) ;  /* 0xffffff9400c07947 */ /* 0x000fea000383ffff */
.L_x_66:
[----:B------:R-:W-:-:S07]  /*9f20*/  MOV R0, UR4 ;  /* 0x0000000400007c02 */ /* 0x000fce0008000f00 */
.L_x_175:
[----:B--2---:R2:W3:Y:S02]  /*9f30*/  SYNCS.PHASECHK.TRANS64.TRYWAIT P0, [R0+URZ+0x140], R3 ;  /* 0x00014003000075a7 */ /* 0x0044e400080011ff */
[----:B---3--:R-:W-:Y:S05]  /*9f40*/  @!P0 NANOSLEEP.SYNCS 0x989680 ;  /* 0x009896800000895d */ /* 0x008fea0003900000 */
[----:B------:R-:W3:Y:S02]  /*9f50*/  @!P0 SYNCS.PHASECHK.TRANS64 P0, [R0+URZ+0x140], R3 ;  /* 0x00014003000085a7 */ /* 0x000ee400080010ff */
[----:B---3--:R-:W-:Y:S05]  /*9f60*/  @!P0 BRA `(.L_x_175) ;  /* 0xfffffffc00f08947 */ /* 0x008fea000383ffff */
[----:B------:R-:W-:Y:S05]  /*9f70*/  BRA `(.L_x_65) ;  /* 0xffffff9800147947 */ /* 0x000fea000383ffff */
.L_x_75:
[----:B--2---:R-:W-:-:S04]  /*9f80*/  MOV R0, UR5 ;  /* 0x0000000500007c02 */ /* 0x004fc80008000f00 */
[----:B------:R2:W3:Y:S03]  /*9f90*/  SYNCS.PHASECHK.TRANS64.TRYWAIT P0, [R0+URZ+0x8], R7 ;  /* 0x00000807000075a7 */ /* 0x0004e600080011ff */
[----:B---3--:R-:W-:Y:S05]  /*9fa0*/  @!P0 NANOSLEEP.SYNCS 0x989680 ;  /* 0x009896800000895d */ /* 0x008fea0003900000 */
[----:B------:R-:W3:Y:S02]  /*9fb0*/  @!P0 SYNCS.PHASECHK.TRANS64 P0, [R0+URZ+0x8], R7 ;  /* 0x00000807000085a7 */ /* 0x000ee400080010ff */
[----:B---3--:R-:W-:Y:S05]  /*9fc0*/  @!P0 BRA `(.L_x_75) ;  /* 0xfffffffc00ec8947 */ /* 0x008fea000383ffff */
[----:B------:R-:W-:Y:S05]  /*9fd0*/  BRA `(.L_x_74) ;  /* 0xffffff9800c87947 */ /* 0x000fea000383ffff */
.L_x_77:
[----:B------:R-:W-:Y:S01]  /*9fe0*/  BSSY B0, `(.L_x_176) ;  /* 0x0000006000007945 */ /* 0x000fe20003800000 */
[----:B------:R-:W-:-:S07]  /*9ff0*/  MOV R15, 0xffffffff ;  /* 0xffffffff000f7802 */ /* 0x000fce0000000f00 */
[----:B-12--5:R-:W-:Y:S05]  /*a000*/  WARPSYNC.COLLECTIVE R15, `(.L_x_177) ;  /* 0x000000000f0c7348 */ /* 0x026fea0003c00000 */
[----:B------:R-:W-:Y:S02]  /*a010*/  ELECT P6, UR79, PT ;  /* 0x00000000004f782f */ /* 0x000fe400038c0000 */
[----:B------:R-:W-:Y:S01]  /*a020*/  MOV R14, UR79 ;  /* 0x0000004f000e7c02 */ /* 0x000fe20008000f00 */
[----:B-12--5:R-:W-:Y:S10]  /*a030*/  ENDCOLLECTIVE ;  /* 0x000000000000791b */ /* 0x026ff40003800000 */
.L_x_177:
[----:B------:R-:W-:Y:S05]  /*a040*/  BSYNC B0 ;  /* 0x0000000000007941 */ /* 0x000fea0003800000 */
.L_x_176:
[----:B------:R-:W-:Y:S01]  /*a050*/  PLOP3.LUT P0, PT, P6, PT, PT, 0x80, 0x8 ;  /* 0x000000000008781c */ /* 0x000fe2000370f070 */
[----:B------:R-:W-:-:S12]  /*a060*/  BRA `(.L_x_178) ;  /* 0xffffff9800f47947 */ /* 0x000fd8000383ffff */
.L_x_79:
[----:B--2---:R-:W-:-:S04]  /*a070*/  MOV R0, UR5 ;  /* 0x0000000500007c02 */ /* 0x004fc80008000f00 */
[----:B------:R2:W3:Y:S03]  /*a080*/  SYNCS.PHASECHK.TRANS64.TRYWAIT P0, [R0+URZ+0x8], R5 ;  /* 0x00000805000075a7 */ /* 0x0004e600080011ff */
[----:B---3--:R-:W-:Y:S05]  /*a090*/  @!P0 NANOSLEEP.SYNCS 0x989680 ;  /* 0x009896800000895d */ /* 0x008fea0003900000 */
[----:B------:R-:W3:Y:S02]  /*a0a0*/  @!P0 SYNCS.PHASECHK.TRANS64 P0, [R0+URZ+0x8], R5 ;  /* 0x00000805000085a7 */ /* 0x000ee400080010ff */
[----:B---3--:R-:W-:Y:S05]  /*a0b0*/  @!P0 BRA `(.L_x_79) ;  /* 0xfffffffc00ec8947 */ /* 0x008fea000383ffff */
[----:B------:R-:W-:Y:S05]  /*a0c0*/  BRA `(.L_x_78) ;  /* 0xffffff9800f87947 */ /* 0x000fea000383ffff */
.L_x_80:
[----:B-1----:R1:W2:Y:S02]  /*a0d0*/  SYNCS.PHASECHK.TRANS64.TRYWAIT P0, [R0+URZ+0x130], R5 ;  /* 0x00013005000075a7 */ /* 0x0022a400080011ff */
[----:B--2---:R-:W-:Y:S05]  /*a0e0*/  @!P0 NANOSLEEP.SYNCS 0x989680 ;  /* 0x009896800000895d */ /* 0x004fea0003900000 */
[----:B------:R-:W2:Y:S02]  /*a0f0*/  @!P0 SYNCS.PHASECHK.TRANS64 P0, [R0+URZ+0x130], R5 ;  /* 0x00013005000085a7 */ /* 0x000ea400080010ff */
[----:B--2---:R-:W-:Y:S05]  /*a100*/  @!P0 BRA `(.L_x_80) ;  /* 0xfffffffc00f08947 */ /* 0x004fea000383ffff */
[----:B------:R-:W-:Y:S05]  /*a110*/  BRA `(.L_x_179) ;  /* 0xffffff9c00d47947 */ /* 0x000fea000383ffff */
.L_x_82:
[----:B------:R-:W-:-:S07]  /*a120*/  MOV R0, UR23 ;  /* 0x0000001700007c02 */ /* 0x000fce0008000f00 */
.L_x_180:
[----:B-1----:R1:W2:Y:S02]  /*a130*/  SYNCS.PHASECHK.TRANS64.TRYWAIT P0, [R0+URZ+0x170], R5 ;  /* 0x00017005000075a7 */ /* 0x0022a400080011ff */
[----:B--2---:R-:W-:Y:S05]  /*a140*/  @!P0 NANOSLEEP.SYNCS 0x989680 ;  /* 0x009896800000895d */ /* 0x004fea0003900000 */
[----:B------:R-:W2:Y:S02]  /*a150*/  @!P0 SYNCS.PHASECHK.TRANS64 P0, [R0+URZ+0x170], R5 ;  /* 0x00017005000085a7 */ /* 0x000ea400080010ff */
[----:B--2---:R-:W-:Y:S05]  /*a160*/  @!P0 BRA `(.L_x_180) ;  /* 0xfffffffc00f08947 */ /* 0x004fea000383ffff */
[----:B------:R-:W-:Y:S05]  /*a170*/  BRA `(.L_x_181) ;  /* 0xffffffa000207947 */ /* 0x000fea000383ffff */
.L_x_85:
[----:B------:R-:W-:Y:S07]  /*a180*/  MOV R0, UR5 ;  /* 0x0000000500007c02 */ /* 0x000fee0008000f00 */
.L_x_182:
[----:B-1----:R1:W2:Y:S02]  /*a190*/  SYNCS.PHASECHK.TRANS64.TRYWAIT P0, [R0+URZ], R5 ;  /* 0x00000005000075a7 */ /* 0x0022a400080011ff */
[----:B--2---:R-:W-:Y:S05]  /*a1a0*/  @!P0 NANOSLEEP.SYNCS 0x989680 ;  /* 0x009896800000895d */ /* 0x004fea0003900000 */
[----:B------:R-:W2:Y:S02]  /*a1b0*/  @!P0 SYNCS.PHASECHK.TRANS64 P0, [R0+URZ], R5 ;  /* 0x00000005000085a7 */ /* 0x000ea400080010ff */
[----:B--2---:R-:W-:Y:S05]  /*a1c0*/  @!P0 BRA `(.L_x_182) ;  /* 0xfffffffc00f08947 */ /* 0x004fea000383ffff */
[----:B------:R-:W-:Y:S05]  /*a1d0*/  BRA `(.L_x_84) ;  /* 0xffffffa000347947 */ /* 0x000fea000383ffff */
.L_x_89:
[----:B-1----:R-:W-:-:S07]  /*a1e0*/  MOV R0, UR4 ;  /* 0x0000000400007c02 */ /* 0x002fce0008000f00 */
.L_x_183:
[----:B-1----:R1:W2:Y:S02]  /*a1f0*/  SYNCS.PHASECHK.TRANS64.TRYWAIT P0, [R0+URZ], R3 ;  /* 0x00000003000075a7 */ /* 0x0022a400080011ff */
[----:B--2---:R-:W-:Y:S05]  /*a200*/  @!P0 NANOSLEEP.SYNCS 0x989680 ;  /* 0x009896800000895d */ /* 0x004fea0003900000 */
[----:B------:R-:W2:Y:S02]  /*a210*/  @!P0 SYNCS.PHASECHK.TRANS64 P0, [R0+URZ], R3 ;  /* 0x00000003000085a7 */ /* 0x000ea400080010ff */
[----:B--2---:R-:W-:Y:S05]  /*a220*/  @!P0 BRA `(.L_x_183) ;  /* 0xfffffffc00f08947 */ /* 0x004fea000383ffff */
[----:B------:R-:W-:Y:S05]  /*a230*/  BRA `(.L_x_184) ;  /* 0xffffffa400007947 */ /* 0x000fea000383ffff */
.L_x_90:
[----:B------:R-:W-:-:S07]  /*a240*/  MOV R0, UR5 ;  /* 0x0000000500007c02 */ /* 0x000fce0008000f00 */
.L_x_185:
[----:B-1----:R1:W2:Y:S02]  /*a250*/  SYNCS.PHASECHK.TRANS64.TRYWAIT P0, [R0+URZ], R3 ;  /* 0x00000003000075a7 */ /* 0x0022a400080011ff */
[----:B--2---:R-:W-:Y:S05]  /*a260*/  @!P0 NANOSLEEP.SYNCS 0x989680 ;  /* 0x009896800000895d */ /* 0x004fea0003900000 */
[----:B------:R-:W2:Y:S02]  /*a270*/  @!P0 SYNCS.PHASECHK.TRANS64 P0, [R0+URZ], R3 ;  /* 0x00000003000085a7 */ /* 0x000ea400080010ff */
[----:B--2---:R-:W-:Y:S05]  /*a280*/  @!P0 BRA `(.L_x_185) ;  /* 0xfffffffc00f08947 */ /* 0x004fea000383ffff */
[----:B------:R-:W-:Y:S05]  /*a290*/  BRA `(.L_x_186) ;  /* 0xffffffa4000c7947 */ /* 0x000fea000383ffff */
.L_x_91:
[----:B------:R-:W-:-:S07]  /*a2a0*/  MOV R0, UR5 ;  /* 0x0000000500007c02 */ /* 0x000fce0008000f00 */
.L_x_187:
[----:B-1----:R1:W2:Y:S02]  /*a2b0*/  SYNCS.PHASECHK.TRANS64.TRYWAIT P0, [R0+URZ], R3 ;  /* 0x00000003000075a7 */ /* 0x0022a400080011ff */
[----:B--2---:R-:W-:Y:S05]  /*a2c0*/  @!P0 NANOSLEEP.SYNCS 0x989680 ;  /* 0x009896800000895d */ /* 0x004fea0003900000 */
[----:B------:R-:W2:Y:S02]  /*a2d0*/  @!P0 SYNCS.PHASECHK.TRANS64 P0, [R0+URZ], R3 ;  /* 0x00000003000085a7 */ /* 0x000ea400080010ff */
[----:B--2---:R-:W-:Y:S05]  /*a2e0*/  @!P0 BRA `(.L_x_187) ;  /* 0xfffffffc00f08947 */ /* 0x004fea000383ffff */
[----:B------:R-:W-:Y:S05]  /*a2f0*/  BRA `(.L_x_188) ;  /* 0xffffffa400187947 */ /* 0x000fea000383ffff */
.L_x_94:
[----:B------:R-:W-:-:S07]  /*a300*/  MOV R0, UR17 ;  /* 0x0000001100007c02 */ /* 0x000fce0008000f00 */
.L_x_189:
[----:B-1----:R1:W2:Y:S02]  /*a310*/  SYNCS.PHASECHK.TRANS64.TRYWAIT P1, [R0+URZ+0x1b0], R3 ;  /* 0x0001b003000075a7 */ /* 0x0022a400080211ff */
[----:B--2---:R-:W-:Y:S05]  /*a320*/  @!P1 NANOSLEEP.SYNCS 0x989680 ;  /* 0x009896800000995d */ /* 0x004fea0003900000 */
[----:B------:R-:W2:Y:S02]  /*a330*/  @!P1 SYNCS.PHASECHK.TRANS64 P1, [R0+URZ+0x1b0], R3 ;  /* 0x0001b003000095a7 */ /* 0x000ea400080210ff */
[----:B--2---:R-:W-:Y:S05]  /*a340*/  @!P1 BRA `(.L_x_189) ;  /* 0xfffffffc00f09947 */ /* 0x004fea000383ffff */
[----:B------:R-:W-:Y:S05]  /*a350*/  BRA `(.L_x_190) ;  /* 0xffffffa400647947 */ /* 0x000fea000383ffff */
.L_x_99:
[----:B--2---:R2:W3:Y:S02]  /*a360*/  SYNCS.PHASECHK.TRANS64.TRYWAIT P0, [R8+URZ+0x130], R5 ;  /* 0x00013005080075a7 */ /* 0x0044e400080011ff */
[----:B---3--:R-:W-:Y:S05]  /*a370*/  @!P0 NANOSLEEP.SYNCS 0x989680 ;  /* 0x009896800000895d */ /* 0x008fea0003900000 */
[----:B------:R-:W3:Y:S02]  /*a380*/  @!P0 SYNCS.PHASECHK.TRANS64 P0, [R8+URZ+0x130], R5 ;  /* 0x00013005080085a7 */ /* 0x000ee400080010ff */
[----:B---3--:R-:W-:Y:S05]  /*a390*/  @!P0 BRA `(.L_x_99) ;  /* 0xfffffffc00f08947 */ /* 0x008fea000383ffff */
[----:B------:R-:W-:Y:S05]  /*a3a0*/  BRA `(.L_x_191) ;  /* 0xffffffa800987947 */ /* 0x000fea000383ffff */
.L_x_102:
[----:B------:R-:W-:Y:S07]  /*a3b0*/  MOV R0, UR21 ;  /* 0x0000001500007c02 */ /* 0x000fee0008000f00 */
.L_x_192:
[----:B--2---:R2:W3:Y:S02]  /*a3c0*/  SYNCS.PHASECHK.TRANS64.TRYWAIT P1, [R0+URZ+0x128], R5 ;  /* 0x00012805000075a7 */ /* 0x0044e400080211ff */
[----:B---3--:R-:W-:Y:S05]  /*a3d0*/  @!P1 NANOSLEEP.SYNCS 0x989680 ;  /* 0x009896800000995d */ /* 0x008fea0003900000 */
[----:B------:R-:W3:Y:S02]  /*a3e0*/  @!P1 SYNCS.PHASECHK.TRANS64 P1, [R0+URZ+0x128], R5 ;  /* 0x00012805000095a7 */ /* 0x000ee400080210ff */
[----:B---3--:R-:W-:Y:S05]  /*a3f0*/  @!P1 BRA `(.L_x_192) ;  /* 0xfffffffc00f09947 */ /* 0x008fea000383ffff */
[----:B------:R-:W-:Y:S05]  /*a400*/  BRA `(.L_x_101) ;  /* 0xffffffb000147947 */ /* 0x000fea000383ffff */
.L_x_105:
[----:B--2---:R-:W-:Y:S07]  /*a410*/  MOV R5, UR21 ;  /* 0x0000001500057c02 */ /* 0x004fee0008000f00 */
.L_x_193:
[----:B--2---:R2:W3:Y:S02]  /*a420*/  SYNCS.PHASECHK.TRANS64.TRYWAIT P0, [R5+URZ+0x110], R4 ;  /* 0x00011004050075a7 */ /* 0x0044e400080011ff */
[----:B---3--:R-:W-:Y:S05]  /*a430*/  @!P0 NANOSLEEP.SYNCS 0x989680 ;  /* 0x009896800000895d */ /* 0x008fea0003900000 */
[----:B------:R-:W3:Y:S02]  /*a440*/  @!P0 SYNCS.PHASECHK.TRANS64 P0, [R5+URZ+0x110], R4 ;  /* 0x00011004050085a7 */ /* 0x000ee400080010ff */
[----:B---3--:R-:W-:Y:S05]  /*a450*/  @!P0 BRA `(.L_x_193) ;  /* 0xfffffffc00f08947 */ /* 0x008fea000383ffff */
[----:B------:R-:W-:Y:S05]  /*a460*/  BRA `(.L_x_194) ;  /* 0xffffffb0006c7947 */ /* 0x000fea000383ffff */
.L_x_106:
[----:B------:R-:W-:Y:S07]  /*a470*/  MOV R5, UR21 ;  /* 0x0000001500057c02 */ /* 0x000fee0008000f00 */
.L_x_195:
[----:B--2---:R2:W3:Y:S02]  /*a480*/  SYNCS.PHASECHK.TRANS64.TRYWAIT P0, [R5+URZ+0x118], R4 ;  /* 0x00011804050075a7 */ /* 0x0044e400080011ff */
[----:B---3--:R-:W-:Y:S05]  /*a490*/  @!P0 NANOSLEEP.SYNCS 0x989680 ;  /* 0x009896800000895d */ /* 0x008fea0003900000 */
[----:B------:R-:W3:Y:S02]  /*a4a0*/  @!P0 SYNCS.PHASECHK.TRANS64 P0, [R5+URZ+0x118], R4 ;  /* 0x00011804050085a7 */ /* 0x000ee400080010ff */
[----:B---3--:R-:W-:Y:S05]  /*a4b0*/  @!P0 BRA `(.L_x_195) ;  /* 0xfffffffc00f08947 */ /* 0x008fea000383ffff */
[----:B------:R-:W-:Y:S05]  /*a4c0*/  BRA `(.L_x_196) ;  /* 0xffffffb000ac7947 */ /* 0x000fea000383ffff */
.L_x_108:
[----:B------:R-:W-:-:S07]  /*a4d0*/  MOV R0, UR21 ;  /* 0x0000001500007c02 */ /* 0x000fce0008000f00 */
.L_x_197:
[----:B--2---:R2:W3:Y:S02]  /*a4e0*/  SYNCS.PHASECHK.TRANS64.TRYWAIT P0, [R0+URZ+0x110], R3 ;  /* 0x00011003000075a7 */ /* 0x0044e400080011ff */
[----:B---3--:R-:W-:Y:S05]  /*a4f0*/  @!P0 NANOSLEEP.SYNCS 0x989680 ;  /* 0x009896800000895d */ /* 0x008fea0003900000 */
[----:B------:R-:W3:Y:S02]  /*a500*/  @!P0 SYNCS.PHASECHK.TRANS64 P0, [R0+URZ+0x110], R3 ;  /* 0x00011003000085a7 */ /* 0x000ee400080010ff */
[----:B---3--:R-:W-:Y:S05]  /*a510*/  @!P0 BRA `(.L_x_197) ;  /* 0xfffffffc00f08947 */ /* 0x008fea000383ffff */
[----:B------:R-:W-:Y:S05]  /*a520*/  BRA `(.L_x_198) ;  /* 0xffffffb4001c7947 */ /* 0x000fea000383ffff */
.L_x_110:
[----:B-1----:R1:W2:Y:S02]  /*a530*/  SYNCS.PHASECHK.TRANS64.TRYWAIT P0, [R3+URZ+0x130], R0 ;  /* 0x00013000030075a7 */ /* 0x0022a400080011ff */
[----:B--2---:R-:W-:Y:S05]  /*a540*/  @!P0 NANOSLEEP.SYNCS 0x989680 ;  /* 0x009896800000895d */ /* 0x004fea0003900000 */
[----:B------:R-:W2:Y:S02]  /*a550*/  @!P0 SYNCS.PHASECHK.TRANS64 P0, [R3+URZ+0x130], R0 ;  /* 0x00013000030085a7 */ /* 0x000ea400080010ff */
[----:B--2---:R-:W-:Y:S05]  /*a560*/  @!P0 BRA `(.L_x_110) ;  /* 0xfffffffc00f08947 */ /* 0x004fea000383ffff */
[----:B------:R-:W-:Y:S05]  /*a570*/  BRA `(.L_x_199) ;  /* 0xffffffb400dc7947 */ /* 0x000fea000383ffff */
.L_x_121:
[----:B--2---:R2:W1:Y:S02]  /*a580*/  SYNCS.PHASECHK.TRANS64.TRYWAIT P1, [R3+URZ+0x100], R2 ;  /* 0x00010002030075a7 */ /* 0x00446400080211ff */
[----:B-1----:R-:W-:Y:S05]  /*a590*/  @!P1 NANOSLEEP.SYNCS 0x989680 ;  /* 0x009896800000995d */ /* 0x002fea0003900000 */
[----:B------:R-:W1:Y:S02]  /*a5a0*/  @!P1 SYNCS.PHASECHK.TRANS64 P1, [R3+URZ+0x100], R2 ;  /* 0x00010002030095a7 */ /* 0x000e6400080210ff */
[----:B-1----:R-:W-:Y:S05]  /*a5b0*/  @!P1 BRA `(.L_x_121) ;  /* 0xfffffffc00f09947 */ /* 0x002fea000383ffff */
[----:B------:R-:W-:Y:S05]  /*a5c0*/  BRA `(.L_x_120) ;  /* 0xffffffc4005c7947 */ /* 0x000fea000383ffff */
.L_x_123:
[----:B--2---:R2:W4:Y:S02]  /*a5d0*/  SYNCS.PHASECHK.TRANS64.TRYWAIT P0, [R161+URZ+0x150], R4 ;  /* 0x00015004a10075a7 */ /* 0x00452400080011ff */
[----:B----4-:R-:W-:Y:S05]  /*a5e0*/  @!P0 NANOSLEEP.SYNCS 0x989680 ;  /* 0x009896800000895d */ /* 0x010fea0003900000 */
[----:B------:R-:W4:Y:S02]  /*a5f0*/  @!P0 SYNCS.PHASECHK.TRANS64 P0, [R161+URZ+0x150], R4 ;  /* 0x00015004a10085a7 */ /* 0x000f2400080010ff */
[----:B----4-:R-:W-:Y:S05]  /*a600*/  @!P0 BRA `(.L_x_123) ;  /* 0xfffffffc00f08947 */ /* 0x010fea000383ffff */
[----:B------:R-:W-:Y:S05]  /*a610*/  BRA `(.L_x_122) ;  /* 0xffffffc400b47947 */ /* 0x000fea000383ffff */
.L_x_132:
[----:B---3--:R3:W4:Y:S02]  /*a620*/  SYNCS.PHASECHK.TRANS64.TRYWAIT P0, [R197+URZ+0x100], R2 ;  /* 0x00010002c50075a7 */ /* 0x00872400080011ff */
[----:B----4-:R-:W-:Y:S05]  /*a630*/  @!P0 NANOSLEEP.SYNCS 0x989680 ;  /* 0x009896800000895d */ /* 0x010fea0003900000 */
[----:B------:R-:W4:Y:S02]  /*a640*/  @!P0 SYNCS.PHASECHK.TRANS64 P0, [R197+URZ+0x100], R2 ;  /* 0x00010002c50085a7 */ /* 0x000f2400080010ff */
[----:B----4-:R-:W-:Y:S05]  /*a650*/  @!P0 BRA `(.L_x_132) ;  /* 0xfffffffc00f08947 */ /* 0x010fea000383ffff */
[----:B------:R-:W-:Y:S05]  /*a660*/  BRA `(.L_x_131) ;  /* 0xffffffd800c47947 */ /* 0x000fea000383ffff */
        .weak           $__internal_0_$__cuda_sm10x_tcgen05_guardrail_trap_col_being_dealloced_not_returned_by_alloc
        .type           $__internal_0_$__cuda_sm10x_tcgen05_guardrail_trap_col_being_dealloced_not_returned_by_alloc,@function
        .size           $__internal_0_$__cuda_sm10x_tcgen05_guardrail_trap_col_being_dealloced_not_returned_by_alloc,($__internal_1_$__cuda_sm10x_tcgen05_guardrail_trap_phase_invalid_during_alloc - $__internal_0_$__cuda_sm10x_tcgen05_guardrail_trap_col_being_dealloced_not_returned_by_alloc)
$__internal_0_$__cuda_sm10x_tcgen05_guardrail_trap_col_being_dealloced_not_returned_by_alloc:
[----:B------:R-:W-:Y:S05]  /*a670*/  BPT.TRAP 0x1 ;  /* 0x000000040000795c */ /* 0x000fea0000300000 */
[----:B------:R-:W-:-:S04]  /*a680*/  HFMA2 R3, -RZ, RZ, 0, 0 ;  /* 0x00000000ff037431 */ /* 0x000fc800000001ff */
[----:B------:R-:W-:Y:S05]  /*a690*/  RET.REL.NODEC R2 `(_ZN7cutlass13device_kernelINS_4gemm6kernel13GemmUniversalIN4cute5tupleIJiiiiEEENS1_10collective13CollectiveMmaINS1_35MainloopSm100TmaUmmaWarpSpecializedILi16ELi2ELi4ENS5_IJNS4_1CILi8EEENSA_ILi1EEESC_EEEEENS5_IJNSA_ILi256EEENSA_ILi128EEENSA_ILi64EEEEEENS_12float_e5m2_tENS5_IJlSC_lEEESJ_SK_NS4_8TiledMMAINS4_8MMA_AtomIJNS4_10MMA_TraitsINS4_25SM100_MMA_F8F6F4_2x1SM_SSEJSJ_SJ_fSF_SG_NS4_17integral_constantINS4_4UMMA5MajorELSR_0EEESS_NSP_INSQ_7ScaleInELST_0EEESU_EEEEEENS4_6LayoutINS5_IJSC_SC_SC_EEENS5_IJNSA_ILi0EEESZ_SZ_EEEEENS5_IJNS4_10UnderscoreES12_S12_EEEEENS4_18SM100_TMA_2SM_LOADENS4_14ComposedLayoutINS4_7SwizzleILi2ELi4ELi3EEENS4_18smem_ptr_flag_bitsILi8EEENSX_INS5_IJSB_SH_EEENS5_IJSH_SC_EEEEEEEvNS4_8identityENS4_28SM100_TMA_2SM_LOAD_MULTICASTES1E_vS1F_EENS_8epilogue10collective18CollectiveEpilogueINS1I_23Sm100TmaWarpSpecializedILi2ELi2ELi64ELb0ELb0EEEJNS5_IJSG_SG_SH_EEENS5_IJNSX_ISG_SC_EENSX_ISH_SC_EEEEESJ_SK_SJ_SK_NS1I_6fusion15FusionCallbacksIS1M_NS1R_17LinearCombinationISJ_fSJ_fLNS_15FloatRoundStyleE2EEES1N_S1Q_JEEENS4_5SM1004TMEM4LOAD26SM100_TMEM_LOAD_32dp32b64xENS4_13SM90_TMA_LOADES1E_NS4_39AutoVectorizingCopyWithAssumedAlignmentILi128EEENS4_14SM90_TMA_STOREES1E_S23_S23_EEEvvEEEEvNT_6ParamsE) ;  /* 0xffffff5802587950 */ /* 0x000fea0003c3ffff */
        .weak           $__internal_1_$__cuda_sm10x_tcgen05_guardrail_trap_phase_invalid_during_alloc
        .type           $__internal_1_$__cuda_sm10x_tcgen05_guardrail_trap_phase_invalid_during_alloc,@function
        .size           $__internal_1_$__cuda_sm10x_tcgen05_guardrail_trap_phase_invalid_during_alloc,($__internal_2_$__cuda_sm10x_tcgen05_guardrail_trap_unallocated_columns_being_dealloced - $__internal_1_$__cuda_sm10x_tcgen05_guardrail_trap_phase_invalid_during_alloc)
$__internal_1_$__cuda_sm10x_tcgen05_guardrail_trap_phase_invalid_during_alloc:
[----:B------:R-:W-:Y:S05]  /*a6a0*/  BPT.TRAP 0x1 ;  /* 0x000000040000795c */ /* 0x000fea0000300000 */
[----:B------:R-:W-:-:S04]  /*a6b0*/  MOV R5, 0x0 ;  /* 0x0000000000057802 */ /* 0x000fc80000000f00 */
[----:B------:R-:W-:Y:S05]  /*a6c0*/  RET.REL.NODEC R4 `(_ZN7cutlass13device_kernelINS_4gemm6kernel13GemmUniversalIN4cute5tupleIJiiiiEEENS1_10collective13CollectiveMmaINS1_35MainloopSm100TmaUmmaWarpSpecializedILi16ELi2ELi4ENS5_IJNS4_1CILi8EEENSA_ILi1EEESC_EEEEENS5_IJNSA_ILi256EEENSA_ILi128EEENSA_ILi64EEEEEENS_12float_e5m2_tENS5_IJlSC_lEEESJ_SK_NS4_8TiledMMAINS4_8MMA_AtomIJNS4_10MMA_TraitsINS4_25SM100_MMA_F8F6F4_2x1SM_SSEJSJ_SJ_fSF_SG_NS4_17integral_constantINS4_4UMMA5MajorELSR_0EEESS_NSP_INSQ_7ScaleInELST_0EEESU_EEEEEENS4_6LayoutINS5_IJSC_SC_SC_EEENS5_IJNSA_ILi0EEESZ_SZ_EEEEENS5_IJNS4_10UnderscoreES12_S12_EEEEENS4_18SM100_TMA_2SM_LOADENS4_14ComposedLayoutINS4_7SwizzleILi2ELi4ELi3EEENS4_18smem_ptr_flag_bitsILi8EEENSX_INS5_IJSB_SH_EEENS5_IJSH_SC_EEEEEEEvNS4_8identityENS4_28SM100_TMA_2SM_LOAD_MULTICASTES1E_vS1F_EENS_8epilogue10collective18CollectiveEpilogueINS1I_23Sm100TmaWarpSpecializedILi2ELi2ELi64ELb0ELb0EEEJNS5_IJSG_SG_SH_EEENS5_IJNSX_ISG_SC_EENSX_ISH_SC_EEEEESJ_SK_SJ_SK_NS1I_6fusion15FusionCallbacksIS1M_NS1R_17LinearCombinationISJ_fSJ_fLNS_15FloatRoundStyleE2EEES1N_S1Q_JEEENS4_5SM1004TMEM4LOAD26SM100_TMEM_LOAD_32dp32b64xENS4_13SM90_TMA_LOADES1E_NS4_39AutoVectorizingCopyWithAssumedAlignmentILi128EEENS4_14SM90_TMA_STOREES1E_S23_S23_EEEvvEEEEvNT_6ParamsE) ;  /* 0xffffff58044c7950 */ /* 0x000fea0003c3ffff */
        .weak           $__internal_2_$__cuda_sm10x_tcgen05_guardrail_trap_unallocated_columns_being_dealloced
        .type           $__internal_2_$__cuda_sm10x_tcgen05_guardrail_trap_unallocated_columns_being_dealloced,@function
        .size           $__internal_2_$__cuda_sm10x_tcgen05_guardrail_trap_unallocated_columns_being_dealloced,(.L_x_201 - $__internal_2_$__cuda_sm10x_tcgen05_guardrail_trap_unallocated_columns_being_dealloced)
$__internal_2_$__cuda_sm10x_tcgen05_guardrail_trap_unallocated_columns_being_dealloced:
[----:B------:R-:W-:Y:S05]  /*a6d0*/  BPT.TRAP 0x1 ;  /* 0x000000040000795c */ /* 0x000fea0000300000 */
[----:B------:R-:W-:-:S04]  /*a6e0*/  HFMA2 R3, -RZ, RZ, 0, 0 ;  /* 0x00000000ff037431 */ /* 0x000fc800000001ff */
[----:B------:R-:W-:Y:S05]  /*a6f0*/  RET.REL.NODEC R2 `(_ZN7cutlass13device_kernelINS_4gemm6kernel13GemmUniversalIN4cute5tupleIJiiiiEEENS1_10collective13CollectiveMmaINS1_35MainloopSm100TmaUmmaWarpSpecializedILi16ELi2ELi4ENS5_IJNS4_1CILi8EEENSA_ILi1EEESC_EEEEENS5_IJNSA_ILi256EEENSA_ILi128EEENSA_ILi64EEEEEENS_12float_e5m2_tENS5_IJlSC_lEEESJ_SK_NS4_8TiledMMAINS4_8MMA_AtomIJNS4_10MMA_TraitsINS4_25SM100_MMA_F8F6F4_2x1SM_SSEJSJ_SJ_fSF_SG_NS4_17integral_constantINS4_4UMMA5MajorELSR_0EEESS_NSP_INSQ_7ScaleInELST_0EEESU_EEEEEENS4_6LayoutINS5_IJSC_SC_SC_EEENS5_IJNSA_ILi0EEESZ_SZ_EEEEENS5_IJNS4_10UnderscoreES12_S12_EEEEENS4_18SM100_TMA_2SM_LOADENS4_14ComposedLayoutINS4_7SwizzleILi2ELi4ELi3EEENS4_18smem_ptr_flag_bitsILi8EEENSX_INS5_IJSB_SH_EEENS5_IJSH_SC_EEEEEEEvNS4_8identityENS4_28SM100_TMA_2SM_LOAD_MULTICASTES1E_vS1F_EENS_8epilogue10collective18CollectiveEpilogueINS1I_23Sm100TmaWarpSpecializedILi2ELi2ELi64ELb0ELb0EEEJNS5_IJSG_SG_SH_EEENS5_IJNSX_ISG_SC_EENSX_ISH_SC_EEEEESJ_SK_SJ_SK_NS1I_6fusion15FusionCallbacksIS1M_NS1R_17LinearCombinationISJ_fSJ_fLNS_15FloatRoundStyleE2EEES1N_S1Q_JEEENS4_5SM1004TMEM4LOAD26SM100_TMEM_LOAD_32dp32b64xENS4_13SM90_TMA_LOADES1E_NS4_39AutoVectorizingCopyWithAssumedAlignmentILi128EEENS4_14SM90_TMA_STOREES1E_S23_S23_EEEvvEEEEvNT_6ParamsE) ;  /* 0xffffff5802407950 */ /* 0x000fea0003c3ffff */
.L_x_200:
[----:B------:R-:W-:-:S00]  /*a700*/  BRA `(.L_x_200) ;  /* 0xfffffffc00fc7947 */ /* 0x000fc0000383ffff */
[----:B------:R-:W-:-:S00]  /*a710*/  NOP ;  /* 0x0000000000007918 */ /* 0x000fc00000000000 */
        /* <DEDUP_REMOVED lines=14> */
.L_x_201:


//--------------------- .nv.global.init           --------------------------
	.section	.nv.global.init,"aw",@progbits
.nv.global.init:
	.type		$str$27,@object
	.size		$str$27,($str$28 - $str$27)
$str$27:
        /*0000*/ 	.byte	0x28, 0x61, 0x64, 0x64, 0x72, 0x65, 0x73, 0x73, 0x20, 0x26, 0x20, 0x6d, 0x61, 0x73, 0x6b, 0x29
        /*0010*/ 	.byte	0x20, 0x3d, 0x3d, 0x20, 0x30, 0x00
	.type		$str$28,@object
	.size		$str$28,($str$26 - $str$28)
$str$28:
        /*0016*/ 	.byte	0x2f, 0x74, 0x6d, 0x70, 0x2f, 0x63, 0x75, 0x74, 0x6c, 0x61, 0x73, 0x73, 0x5f, 0x73, 0x77, 0x65
        /*0026*/ 	.byte	0x65, 0x70, 0x5f, 0x73, 0x72, 0x63, 0x2f, 0x69, 0x6e, 0x63, 0x6c, 0x75, 0x64, 0x65, 0x2f, 0x63
        /*0036*/ 	.byte	0x75, 0x74, 0x65, 0x2f, 0x70, 0x6f, 0x69, 0x6e, 0x74, 0x65, 0x72, 0x5f, 0x66, 0x6c, 0x61, 0x67
        /*0046*/ 	.byte	0x67, 0x65, 0x64, 0x2e, 0x68, 0x70, 0x70, 0x00
	.type		$str$26,@object
	.size		$str$26,($str$25 - $str$26)
$str$26:
        /*004e*/ 	.byte	0x2f, 0x74, 0x6d, 0x70, 0x2f, 0x63, 0x75, 0x74, 0x6c, 0x61, 0x73, 0x73, 0x5f, 0x73, 0x77, 0x65
        /*005e*/ 	.byte	0x65, 0x70, 0x5f, 0x73, 0x72, 0x63, 0x2f, 0x69, 0x6e, 0x63, 0x6c, 0x75, 0x64, 0x65, 0x2f, 0x63
        /*006e*/ 	.byte	0x75, 0x74, 0x65, 0x2f, 0x61, 0x74, 0x6f, 0x6d, 0x2f, 0x63, 0x6f, 0x70, 0x79, 0x5f, 0x74, 0x72
        /*007e*/ 	.byte	0x61, 0x69, 0x74, 0x73, 0x5f, 0x73, 0x6d, 0x31, 0x30, 0x30, 0x2e, 0x68, 0x70, 0x70, 0x00
	.type		$str$25,@object
	.size		$str$25,(__unnamed_1 - $str$25)
$str$25:
        /*008d*/ 	.byte	0x28, 0x28, 0x75, 0x69, 0x6e, 0x74, 0x33, 0x32, 0x5f, 0x74, 0x28, 0x74, 0x68, 0x72, 0x65, 0x61
        /*009d*/ 	.byte	0x64, 0x49, 0x64, 0x78, 0x2e, 0x78, 0x29, 0x20, 0x2f, 0x20, 0x33, 0x32, 0x29, 0x20, 0x25, 0x20
        /*00ad*/ 	.byte	0x34, 0x29, 0x20, 0x3d, 0x3d, 0x20, 0x28, 0x28, 0x28, 0x74, 0x6d, 0x65, 0x6d, 0x5f, 0x61, 0x64
        /*00bd*/ 	.byte	0x64, 0x72, 0x20, 0x3e, 0x3e, 0x20, 0x31, 0x36, 0x29, 0x20, 0x2f, 0x20, 0x33, 0x32, 0x29, 0x20
        /*00cd*/ 	.byte	0x25, 0x20, 0x34, 0x29, 0x00
	.type		__unnamed_1,@object
	.size		__unnamed_1,(__unnamed_2 - __unnamed_1)
__unnamed_1:
        /*00d2*/ 	.byte	0x61, 0x75, 0x74, 0x6f, 0x20, 0x63, 0x75, 0x74, 0x65, 0x3a, 0x3a, 0x61, 0x73, 0x5f, 0x70, 0x6f
        /* <DEDUP_REMOVED lines=24> */
        /*0262*/ 	.byte	0x43, 0x3c, 0x38, 0x31, 0x39, 0x32, 0x3e, 0x3e, 0x3e, 0x3e, 0x5d, 0x00
	.type		__unnamed_2,@object
	.size		__unnamed_2,(.L_2 - __unnamed_2)
__unnamed_2:
        /* <DEDUP_REMOVED lines=42> */
        /*050e*/ 	.byte	0x3e, 0x3e, 0x3e, 0x3e, 0x5d, 0x00
.L_2:


//--------------------- .nv.shared._ZN7cutlass13device_kernelINS_4gemm6kernel13GemmUniversalIN4cute5tupleIJiiiiEEENS1_10collective13CollectiveMmaINS1_35MainloopSm100TmaUmmaWarpSpecializedILi16ELi2ELi4ENS5_IJNS4_1CILi8EEENSA_ILi1EEESC_EEEEENS5_IJNSA_ILi256EEENSA_ILi128EEENSA_ILi64EEEEEENS_12float_e5m2_tENS5_IJlSC_lEEESJ_SK_NS4_8TiledMMAINS4_8MMA_AtomIJNS4_10MMA_TraitsINS4_25SM100_MMA_F8F6F4_2x1SM_SSEJSJ_SJ_fSF_SG_NS4_17integral_constantINS4_4UMMA5MajorELSR_0EEESS_NSP_INSQ_7ScaleInELST_0EEESU_EEEEEENS4_6LayoutINS5_IJSC_SC_SC_EEENS5_IJNSA_ILi0EEESZ_SZ_EEEEENS5_IJNS4_10UnderscoreES12_S12_EEEEENS4_18SM100_TMA_2SM_LOADENS4_14ComposedLayoutINS4_7SwizzleILi2ELi4ELi3EEENS4_18smem_ptr_flag_bitsILi8EEENSX_INS5_IJSB_SH_EEENS5_IJSH_SC_EEEEEEEvNS4_8identityENS4_28SM100_TMA_2SM_LOAD_MULTICASTES1E_vS1F_EENS_8epilogue10collective18CollectiveEpilogueINS1I_23Sm100TmaWarpSpecializedILi2ELi2ELi64ELb0ELb0EEEJNS5_IJSG_SG_SH_EEENS5_IJNSX_ISG_SC_EENSX_ISH_SC_EEEEESJ_SK_SJ_SK_NS1I_6fusion15FusionCallbacksIS1M_NS1R_17LinearCombinationISJ_fSJ_fLNS_15FloatRoundStyleE2EEES1N_S1Q_JEEENS4_5SM1004TMEM4LOAD26SM100_TMEM_LOAD_32dp32b64xENS4_13SM90_TMA_LOADES1E_NS4_39AutoVectorizingCopyWithAssumedAlignmentILi128EEENS4_14SM90_TMA_STOREES1E_S23_S23_EEEvvEEEEvNT_6ParamsE --------------------------
	.section	.nv.shared._ZN7cutlass13device_kernelINS_4gemm6kernel13GemmUniversalIN4cute5tupleIJiiiiEEENS1_10collective13CollectiveMmaINS1_35MainloopSm100TmaUmmaWarpSpecializedILi16ELi2ELi4ENS5_IJNS4_1CILi8EEENSA_ILi1EEESC_EEEEENS5_IJNSA_ILi256EEENSA_ILi128EEENSA_ILi64EEEEEENS_12float_e5m2_tENS5_IJlSC_lEEESJ_SK_NS4_8TiledMMAINS4_8MMA_AtomIJNS4_10MMA_TraitsINS4_25SM100_MMA_F8F6F4_2x1SM_SSEJSJ_SJ_fSF_SG_NS4_17integral_constantINS4_4UMMA5MajorELSR_0EEESS_NSP_INSQ_7ScaleInELST_0EEESU_EEEEEENS4_6LayoutINS5_IJSC_SC_SC_EEENS5_IJNSA_ILi0EEESZ_SZ_EEEEENS5_IJNS4_10UnderscoreES12_S12_EEEEENS4_18SM100_TMA_2SM_LOADENS4_14ComposedLayoutINS4_7SwizzleILi2ELi4ELi3EEENS4_18smem_ptr_flag_bitsILi8EEENSX_INS5_IJSB_SH_EEENS5_IJSH_SC_EEEEEEEvNS4_8identityENS4_28SM100_TMA_2SM_LOAD_MULTICASTES1E_vS1F_EENS_8epilogue10collective18CollectiveEpilogueINS1I_23Sm100TmaWarpSpecializedILi2ELi2ELi64ELb0ELb0EEEJNS5_IJSG_SG_SH_EEENS5_IJNSX_ISG_SC_EENSX_ISH_SC_EEEEESJ_SK_SJ_SK_NS1I_6fusion15FusionCallbacksIS1M_NS1R_17LinearCombinationISJ_fSJ_fLNS_15FloatRoundStyleE2EEES1N_S1Q_JEEENS4_5SM1004TMEM4LOAD26SM100_TMEM_LOAD_32dp32b64xENS4_13SM90_TMA_LOADES1E_NS4_39AutoVectorizingCopyWithAssumedAlignmentILi128EEENS4_14SM90_TMA_STOREES1E_S23_S23_EEEvvEEEEvNT_6ParamsE,"aw",@nobits
	.sectionflags	@""
	.align	16
	.zero		1024


//--------------------- .nv.shared.reserved.0     --------------------------
	.section	.nv.shared.reserved.0,"aw",@nobits
	.weak		__nv_reservedSMEM_offset_0_alias
	.size		__nv_reservedSMEM_offset_0_alias, 0, 64
	.other		__nv_reservedSMEM_offset_0_alias,@"STO_CUDA_RESERVED_SHARED STV_DEFAULT"
__nv_reservedSMEM_offset_0_alias:
	.zero		0
.nv.shared.reserved.0:
	.zero		64
	.weak		__nv_reservedSMEM_tcgen05_partition
	.type		__nv_reservedSMEM_tcgen05_partition,@object
	.size		__nv_reservedSMEM_tcgen05_partition,(.L_0 - __nv_reservedSMEM_tcgen05_partition)
__nv_reservedSMEM_tcgen05_partition:
	.zero		32
.L_0:


//--------------------- .nv.global                --------------------------
	.section	.nv.global,"aw",@nobits
.nv.global:
	.type		_ZN40_INTERNAL_e48ec713_4_k_cu_9ddbd323_332014cute1_E,@object
	.size		_ZN40_INTERNAL_e48ec713_4_k_cu_9ddbd323_332014cute1_E,(_ZN40_INTERNAL_e48ec713_4_k_cu_9ddbd323_332014cuda3std3__45__cpo6cbeginE - _ZN40_INTERNAL_e48ec713_4_k_cu_9ddbd323_332014cute1_E)
_ZN40_INTERNAL_e48ec713_4_k_cu_9ddbd323_332014cute1_E:
	.zero		1
	.type		_ZN40_INTERNAL_e48ec713_4_k_cu_9ddbd323_332014cuda3std3__45__cpo6cbeginE,@object
	.size		_ZN40_INTERNAL_e48ec713_4_k_cu_9ddbd323_332014cuda3std3__45__cpo6cbeginE,(_ZN40_INTERNAL_e48ec713_4_k_cu_9ddbd323_332014cuda3std3__48in_placeE - _ZN40_INTERNAL_e48ec713_4_k_cu_9ddbd323_332014cuda3std3__45__cpo6cbeginE)
_ZN40_INTERNAL_e48ec713_4_k_cu_9ddbd323_332014cuda3std3__45__cpo6cbeginE:
	.zero		1
	.type		_ZN40_INTERNAL_e48ec713_4_k_cu_9ddbd323_332014cuda3std3__48in_placeE,@object
	.size		_ZN40_INTERNAL_e48ec713_4_k_cu_9ddbd323_332014cuda3std3__48in_placeE,(_ZN40_INTERNAL_e48ec713_4_k_cu_9ddbd323_332014cuda3std6ranges3__45__cpo9iter_moveE - _ZN40_INTERNAL_e48ec713_4_k_cu_9ddbd323_332014cuda3std3__48in_placeE)
_ZN40_INTERNAL_e48ec713_4_k_cu_9ddbd323_332014cuda3std3__48in_placeE:
	.zero		1
	.type		_ZN40_INTERNAL_e48ec713_4_k_cu_9ddbd323_332014cuda3std6ranges3__45__cpo9iter_moveE,@object
	.size		_ZN40_INTERNAL_e48ec713_4_k_cu_9ddbd323_332014cuda3std6ranges3__45__cpo9iter_moveE,(_ZN40_INTERNAL_e48ec713_4_k_cu_9ddbd323_332014cuda3std3__45__cpo5beginE - _ZN40_INTERNAL_e48ec713_4_k_cu_9ddbd323_332014cuda3std6ranges3__45__cpo9iter_moveE)
_ZN40_INTERNAL_e48ec713_4_k_cu_9ddbd323_332014cuda3std6ranges3__45__cpo9iter_moveE:
	.zero		1
	.type		_ZN40_INTERNAL_e48ec713_4_k_cu_9ddbd323_332014cuda3std3__45__cpo5beginE,@object
	.size		_ZN40_INTERNAL_e48ec713_4_k_cu_9ddbd323_332014cuda3std3__45__cpo5beginE,(_ZN40_INTERNAL_e48ec713_4_k_cu_9ddbd323_332014cuda3std3__442_GLOBAL__N__e48ec713_4_k_cu_9ddbd323_332016ignoreE - _ZN40_INTERNAL_e48ec713_4_k_cu_9ddbd323_332014cuda3std3__45__cpo5beginE)
_ZN40_INTERNAL_e48ec713_4_k_cu_9ddbd323_332014cuda3std3__45__cpo5beginE:
	.zero		1
	.type		_ZN40_INTERNAL_e48ec713_4_k_cu_9ddbd323_332014cuda3std3__442_GLOBAL__N__e48ec713_4_k_cu_9ddbd323_332016ignoreE,@object
	.size		_ZN40_INTERNAL_e48ec713_4_k_cu_9ddbd323_332014cuda3std3__442_GLOBAL__N__e48ec713_4_k_cu_9ddbd323_332016ignoreE,(_ZN40_INTERNAL_e48ec713_4_k_cu_9ddbd323_332014cute7productE - _ZN40_INTERNAL_e48ec713_4_k_cu_9ddbd323_332014cuda3std3__442_GLOBAL__N__e48ec713_4_k_cu_9ddbd323_332016ignoreE)
_ZN40_INTERNAL_e48ec713_4_k_cu_9ddbd323_332014cuda3std3__442_GLOBAL__N__e48ec713_4_k_cu_9ddbd323_332016ignoreE:
	.zero		1
	.type		_ZN40_INTERNAL_e48ec713_4_k_cu_9ddbd323_332014cute7productE,@object
	.size		_ZN40_INTERNAL_e48ec713_4_k_cu_9ddbd323_332014cute7productE,(_ZN40_INTERNAL_e48ec713_4_k_cu_9ddbd323_332014cuda3std3__45__cpo3endE - _ZN40_INTERNAL_e48ec713_4_k_cu_9ddbd323_332014cute7productE)
_ZN40_INTERNAL_e48ec713_4_k_cu_9ddbd323_332014cute7productE:
	.zero		1
	.type		_ZN40_INTERNAL_e48ec713_4_k_cu_9ddbd323_332014cuda3std3__45__cpo3endE,@object
	.size		_ZN40_INTERNAL_e48ec713_4_k_cu_9ddbd323_332014cuda3std3__45__cpo3endE,(_ZN40_INTERNAL_e48ec713_4_k_cu_9ddbd323_332014cuda3std3__419piecewise_constructE - _ZN40_INTERNAL_e48ec713_4_k_cu_9ddbd323_332014cuda3std3__45__cpo3endE)
_ZN40_INTERNAL_e48ec713_4_k_cu_9ddbd323_332014cuda3std3__45__cpo3endE:
	.zero		1
	.type		_ZN40_INTERNAL_e48ec713_4_k_cu_9ddbd323_332014cuda3std3__419piecewise_constructE,@object
	.size		_ZN40_INTERNAL_e48ec713_4_k_cu_9ddbd323_332014cuda3std3__419piecewise_constructE,(_ZN40_INTERNAL_e48ec713_4_k_cu_9ddbd323_332014cuda3std3__45__cpo4cendE - _ZN40_INTERNAL_e48ec713_4_k_cu_9ddbd323_332014cuda3std3__419piecewise_constructE)
_ZN40_INTERNAL_e48ec713_4_k_cu_9ddbd323_332014cuda3std3__419piecewise_constructE:
	.zero		1
	.type		_ZN40_INTERNAL_e48ec713_4_k_cu_9ddbd323_332014cuda3std3__45__cpo4cendE,@object
	.size		_ZN40_INTERNAL_e48ec713_4_k_cu_9ddbd323_332014cuda3std3__45__cpo4cendE,(_ZN40_INTERNAL_e48ec713_4_k_cu_9ddbd323_332014cuda3std6ranges3__45__cpo4swapE - _ZN40_INTERNAL_e48ec713_4_k_cu_9ddbd323_332014cuda3std3__45__cpo4cendE)
_ZN40_INTERNAL_e48ec713_4_k_cu_9ddbd323_332014cuda3std3__45__cpo4cendE:
	.zero		1
	.type		_ZN40_INTERNAL_e48ec713_4_k_cu_9ddbd323_332014cuda3std6ranges3__45__cpo4swapE,@object
	.size		_ZN40_INTERNAL_e48ec713_4_k_cu_9ddbd323_332014cuda3std6ranges3__45__cpo4swapE,(.L_10 - _ZN40_INTERNAL_e48ec713_4_k_cu_9ddbd323_332014cuda3std6ranges3__45__cpo4swapE)
_ZN40_INTERNAL_e48ec713_4_k_cu_9ddbd323_332014cuda3std6ranges3__45__cpo4swapE:
	.zero		1
.L_10:


//--------------------- .nv.constant0._ZN7cutlass13device_kernelINS_4gemm6kernel13GemmUniversalIN4cute5tupleIJiiiiEEENS1_10collective13CollectiveMmaINS1_35MainloopSm100TmaUmmaWarpSpecializedILi16ELi2ELi4ENS5_IJNS4_1CILi8EEENSA_ILi1EEESC_EEEEENS5_IJNSA_ILi256EEENSA_ILi128EEENSA_ILi64EEEEEENS_12float_e5m2_tENS5_IJlSC_lEEESJ_SK_NS4_8TiledMMAINS4_8MMA_AtomIJNS4_10MMA_TraitsINS4_25SM100_MMA_F8F6F4_2x1SM_SSEJSJ_SJ_fSF_SG_NS4_17integral_constantINS4_4UMMA5MajorELSR_0EEESS_NSP_INSQ_7ScaleInELST_0EEESU_EEEEEENS4_6LayoutINS5_IJSC_SC_SC_EEENS5_IJNSA_ILi0EEESZ_SZ_EEEEENS5_IJNS4_10UnderscoreES12_S12_EEEEENS4_18SM100_TMA_2SM_LOADENS4_14ComposedLayoutINS4_7SwizzleILi2ELi4ELi3EEENS4_18smem_ptr_flag_bitsILi8EEENSX_INS5_IJSB_SH_EEENS5_IJSH_SC_EEEEEEEvNS4_8identityENS4_28SM100_TMA_2SM_LOAD_MULTICASTES1E_vS1F_EENS_8epilogue10collective18CollectiveEpilogueINS1I_23Sm100TmaWarpSpecializedILi2ELi2ELi64ELb0ELb0EEEJNS5_IJSG_SG_SH_EEENS5_IJNSX_ISG_SC_EENSX_ISH_SC_EEEEESJ_SK_SJ_SK_NS1I_6fusion15FusionCallbacksIS1M_NS1R_17LinearCombinationISJ_fSJ_fLNS_15FloatRoundStyleE2EEES1N_S1Q_JEEENS4_5SM1004TMEM4LOAD26SM100_TMEM_LOAD_32dp32b64xENS4_13SM90_TMA_LOADES1E_NS4_39AutoVectorizingCopyWithAssumedAlignmentILi128EEENS4_14SM90_TMA_STOREES1E_S23_S23_EEEvvEEEEvNT_6ParamsE --------------------------
	.section	.nv.constant0._ZN7cutlass13device_kernelINS_4gemm6kernel13GemmUniversalIN4cute5tupleIJiiiiEEENS1_10collective13CollectiveMmaINS1_35MainloopSm100TmaUmmaWarpSpecializedILi16ELi2ELi4ENS5_IJNS4_1CILi8EEENSA_ILi1EEESC_EEEEENS5_IJNSA_ILi256EEENSA_ILi128EEENSA_ILi64EEEEEENS_12float_e5m2_tENS5_IJlSC_lEEESJ_SK_NS4_8TiledMMAINS4_8MMA_AtomIJNS4_10MMA_TraitsINS4_25SM100_MMA_F8F6F4_2x1SM_SSEJSJ_SJ_fSF_SG_NS4_17integral_constantINS4_4UMMA5MajorELSR_0EEESS_NSP_INSQ_7ScaleInELST_0EEESU_EEEEEENS4_6LayoutINS5_IJSC_SC_SC_EEENS5_IJNSA_ILi0EEESZ_SZ_EEEEENS5_IJNS4_10UnderscoreES12_S12_EEEEENS4_18SM100_TMA_2SM_LOADENS4_14ComposedLayoutINS4_7SwizzleILi2ELi4ELi3EEENS4_18smem_ptr_flag_bitsILi8EEENSX_INS5_IJSB_SH_EEENS5_IJSH_SC_EEEEEEEvNS4_8identityENS4_28SM100_TMA_2SM_LOAD_MULTICASTES1E_vS1F_EENS_8epilogue10collective18CollectiveEpilogueINS1I_23Sm100TmaWarpSpecializedILi2ELi2ELi64ELb0ELb0EEEJNS5_IJSG_SG_SH_EEENS5_IJNSX_ISG_SC_EENSX_ISH_SC_EEEEESJ_SK_SJ_SK_NS1I_6fusion15FusionCallbacksIS1M_NS1R_17LinearCombinationISJ_fSJ_fLNS_15FloatRoundStyleE2EEES1N_S1Q_JEEENS4_5SM1004TMEM4LOAD26SM100_TMEM_LOAD_32dp32b64xENS4_13SM90_TMA_LOADES1E_NS4_39AutoVectorizingCopyWithAssumedAlignmentILi128EEENS4_14SM90_TMA_STOREES1E_S23_S23_EEEvvEEEEvNT_6ParamsE,"a",@progbits
	.sectionflags	@""
	.align	4
.nv.constant0._ZN7cutlass13device_kernelINS_4gemm6kernel13GemmUniversalIN4cute5tupleIJiiiiEEENS1_10collective13CollectiveMmaINS1_35MainloopSm100TmaUmmaWarpSpecializedILi16ELi2ELi4ENS5_IJNS4_1CILi8EEENSA_ILi1EEESC_EEEEENS5_IJNSA_ILi256EEENSA_ILi128EEENSA_ILi64EEEEEENS_12float_e5m2_tENS5_IJlSC_lEEESJ_SK_NS4_8TiledMMAINS4_8MMA_AtomIJNS4_10MMA_TraitsINS4_25SM100_MMA_F8F6F4_2x1SM_SSEJSJ_SJ_fSF_SG_NS4_17integral_constantINS4_4UMMA5MajorELSR_0EEESS_NSP_INSQ_7ScaleInELST_0EEESU_EEEEEENS4_6LayoutINS5_IJSC_SC_SC_EEENS5_IJNSA_ILi0EEESZ_SZ_EEEEENS5_IJNS4_10UnderscoreES12_S12_EEEEENS4_18SM100_TMA_2SM_LOADENS4_14ComposedLayoutINS4_7SwizzleILi2ELi4ELi3EEENS4_18smem_ptr_flag_bitsILi8EEENSX_INS5_IJSB_SH_EEENS5_IJSH_SC_EEEEEEEvNS4_8identityENS4_28SM100_TMA_2SM_LOAD_MULTICASTES1E_vS1F_EENS_8epilogue10collective18CollectiveEpilogueINS1I_23Sm100TmaWarpSpecializedILi2ELi2ELi64ELb0ELb0EEEJNS5_IJSG_SG_SH_EEENS5_IJNSX_ISG_SC_EENSX_ISH_SC_EEEEESJ_SK_SJ_SK_NS1I_6fusion15FusionCallbacksIS1M_NS1R_17LinearCombinationISJ_fSJ_fLNS_15FloatRoundStyleE2EEES1N_S1Q_JEEENS4_5SM1004TMEM4LOAD26SM100_TMEM_LOAD_32dp32b64xENS4_13SM90_TMA_LOADES1E_NS4_39AutoVectorizingCopyWithAssumedAlignmentILi128EEENS4_14SM90_TMA_STOREES1E_S23_S23_EEEvvEEEEvNT_6ParamsE:
	.zero		2944


//--------------------- SYMBOLS --------------------------

	.type		.nv.reservedSmem.offset0,@object
	.size		.nv.reservedSmem.offset0,0x4
	.type		.nv.reservedSmem.cap,@object
	.size		.nv.reservedSmem.cap,0x4
	.type		__assertfail,@function
